//
// Generated by NVIDIA NVVM Compiler
//
// Compiler Build ID: CL-36424714
// Cuda compilation tools, release 13.0, V13.0.88
// Based on NVVM 20.0.0
//

.version 9.0
.target sm_100
.address_size 64

	// .globl	_Z6renderPhdddii

.visible .entry _Z6renderPhdddii(
	.param .u64 .ptr .align 1 _Z6renderPhdddii_param_0,
	.param .f64 _Z6renderPhdddii_param_1,
	.param .f64 _Z6renderPhdddii_param_2,
	.param .f64 _Z6renderPhdddii_param_3,
	.param .u32 _Z6renderPhdddii_param_4,
	.param .u32 _Z6renderPhdddii_param_5
)
{
	.reg .pred 	%p<21>;
	.reg .b16 	%rs<28>;
	.reg .b32 	%r<69>;
	.reg .b64 	%rd<5>;
	.reg .b64 	%fd<100>;

	ld.param.u64 	%rd1, [_Z6renderPhdddii_param_0];
	ld.param.f64 	%fd23, [_Z6renderPhdddii_param_1];
	ld.param.f64 	%fd24, [_Z6renderPhdddii_param_2];
	ld.param.f64 	%fd25, [_Z6renderPhdddii_param_3];
	ld.param.u32 	%r19, [_Z6renderPhdddii_param_4];
	ld.param.u32 	%r21, [_Z6renderPhdddii_param_5];
	mov.u32 	%r22, %ctaid.x;
	mov.u32 	%r23, %ntid.x;
	mov.u32 	%r24, %tid.x;
	mad.lo.s32 	%r1, %r22, %r23, %r24;
	mov.u32 	%r25, %ctaid.y;
	mov.u32 	%r26, %ntid.y;
	mov.u32 	%r27, %tid.y;
	mad.lo.s32 	%r28, %r25, %r26, %r27;
	setp.ge.s32 	%p1, %r1, %r19;
	setp.ge.s32 	%p2, %r28, %r21;
	or.pred  	%p3, %p1, %p2;
	@%p3 bra 	$L__BB0_28;
	cvt.rn.f64.s32 	%fd26, %r1;
	cvt.rn.f64.s32 	%fd1, %r19;
	mul.f64 	%fd27, %fd1, 0d3FE0000000000000;
	sub.f64 	%fd28, %fd26, %fd27;
	fma.rn.f64 	%fd2, %fd23, %fd28, %fd24;
	cvt.rn.f64.u32 	%fd29, %r21;
	mul.f64 	%fd30, %fd29, 0d3FE0000000000000;
	cvt.rn.f64.u32 	%fd31, %r28;
	sub.f64 	%fd32, %fd30, %fd31;
	fma.rn.f64 	%fd3, %fd23, %fd32, %fd25;
	setp.leu.f64 	%p4, %fd23, 0d0000000000000000;
	mov.b32 	%r67, 256;
	@%p4 bra 	$L__BB0_10;
	mov.f64 	%fd33, 0d4010000000000000;
	div.rn.f64 	%fd34, %fd33, %fd1;
	div.rn.f64 	%fd93, %fd34, %fd23;
	{
	.reg .b32 %temp; 
	mov.b64 	{%temp, %r63}, %fd93;
	}
	{
	.reg .b32 %temp; 
	mov.b64 	{%r64, %temp}, %fd93;
	}
	setp.gt.s32 	%p5, %r63, 1048575;
	mov.b32 	%r65, -1023;
	@%p5 bra 	$L__BB0_4;
	mul.f64 	%fd93, %fd93, 0d4350000000000000;
	{
	.reg .b32 %temp; 
	mov.b64 	{%temp, %r63}, %fd93;
	}
	{
	.reg .b32 %temp; 
	mov.b64 	{%r64, %temp}, %fd93;
	}
	mov.b32 	%r65, -1077;
$L__BB0_4:
	add.s32 	%r32, %r63, -1;
	setp.gt.u32 	%p6, %r32, 2146435070;
	@%p6 bra 	$L__BB0_8;
	shr.u32 	%r35, %r63, 20;
	add.s32 	%r66, %r65, %r35;
	and.b32  	%r36, %r63, 1048575;
	or.b32  	%r37, %r36, 1072693248;
	mov.b64 	%fd94, {%r64, %r37};
	setp.lt.u32 	%p8, %r37, 1073127583;
	@%p8 bra 	$L__BB0_7;
	{
	.reg .b32 %temp; 
	mov.b64 	{%r38, %temp}, %fd94;
	}
	{
	.reg .b32 %temp; 
	mov.b64 	{%temp, %r39}, %fd94;
	}
	add.s32 	%r40, %r39, -1048576;
	mov.b64 	%fd94, {%r38, %r40};
	add.s32 	%r66, %r66, 1;
$L__BB0_7:
	add.f64 	%fd36, %fd94, 0dBFF0000000000000;
	add.f64 	%fd37, %fd94, 0d3FF0000000000000;
	rcp.approx.ftz.f64 	%fd38, %fd37;
	neg.f64 	%fd39, %fd37;
	fma.rn.f64 	%fd40, %fd39, %fd38, 0d3FF0000000000000;
	fma.rn.f64 	%fd41, %fd40, %fd40, %fd40;
	fma.rn.f64 	%fd42, %fd41, %fd38, %fd38;
	mul.f64 	%fd43, %fd36, %fd42;
	fma.rn.f64 	%fd44, %fd36, %fd42, %fd43;
	mul.f64 	%fd45, %fd44, %fd44;
	fma.rn.f64 	%fd46, %fd45, 0d3EB1380B3AE80F1E, 0d3ED0EE258B7A8B04;
	fma.rn.f64 	%fd47, %fd46, %fd45, 0d3EF3B2669F02676F;
	fma.rn.f64 	%fd48, %fd47, %fd45, 0d3F1745CBA9AB0956;
	fma.rn.f64 	%fd49, %fd48, %fd45, 0d3F3C71C72D1B5154;
	fma.rn.f64 	%fd50, %fd49, %fd45, 0d3F624924923BE72D;
	fma.rn.f64 	%fd51, %fd50, %fd45, 0d3F8999999999A3C4;
	fma.rn.f64 	%fd52, %fd51, %fd45, 0d3FB5555555555554;
	sub.f64 	%fd53, %fd36, %fd44;
	add.f64 	%fd54, %fd53, %fd53;
	neg.f64 	%fd55, %fd44;
	fma.rn.f64 	%fd56, %fd55, %fd36, %fd54;
	mul.f64 	%fd57, %fd42, %fd56;
	mul.f64 	%fd58, %fd45, %fd52;
	fma.rn.f64 	%fd59, %fd58, %fd44, %fd57;
	xor.b32  	%r41, %r66, -2147483648;
	mov.b32 	%r42, 1127219200;
	mov.b64 	%fd60, {%r41, %r42};
	mov.b32 	%r43, -2147483648;
	mov.b64 	%fd61, {%r43, %r42};
	sub.f64 	%fd62, %fd60, %fd61;
	fma.rn.f64 	%fd63, %fd62, 0d3FE62E42FEFA39EF, %fd44;
	fma.rn.f64 	%fd64, %fd62, 0dBFE62E42FEFA39EF, %fd63;
	sub.f64 	%fd65, %fd64, %fd44;
	sub.f64 	%fd66, %fd59, %fd65;
	fma.rn.f64 	%fd67, %fd62, 0d3C7ABC9E3B39803F, %fd66;
	add.f64 	%fd95, %fd63, %fd67;
	bra.uni 	$L__BB0_9;
$L__BB0_8:
	fma.rn.f64 	%fd35, %fd93, 0d7FF0000000000000, 0d7FF0000000000000;
	{
	.reg .b32 %temp; 
	mov.b64 	{%temp, %r33}, %fd93;
	}
	and.b32  	%r34, %r33, 2147483647;
	setp.eq.s32 	%p7, %r34, 0;
	selp.f64 	%fd95, 0dFFF0000000000000, %fd35, %p7;
$L__BB0_9:
	mul.f64 	%fd68, %fd95, 0d4049000000000000;
	cvt.rzi.s32.f64 	%r44, %fd68;
	max.s32 	%r45, %r44, -156;
	min.s32 	%r46, %r45, 7936;
	add.s32 	%r67, %r46, 256;
$L__BB0_10:
	mov.b32 	%r68, 0;
	mov.f64 	%fd96, 0d0000000000000000;
	mov.f64 	%fd97, %fd96;
	mov.f64 	%fd98, %fd96;
	mov.f64 	%fd99, %fd96;
$L__BB0_11:
	sub.f64 	%fd70, %fd97, %fd96;
	add.f64 	%fd17, %fd2, %fd70;
	add.f64 	%fd71, %fd99, %fd99;
	fma.rn.f64 	%fd98, %fd71, %fd98, %fd3;
	add.s32 	%r68, %r68, 1;
	mul.f64 	%fd97, %fd17, %fd17;
	mul.f64 	%fd96, %fd98, %fd98;
	add.f64 	%fd72, %fd97, %fd96;
	setp.le.f64 	%p9, %fd72, 0d4010000000000000;
	setp.lt.u32 	%p10, %r68, %r67;
	and.pred  	%p11, %p9, %p10;
	mov.f64 	%fd99, %fd17;
	@%p11 bra 	$L__BB0_11;
	setp.ge.u32 	%p12, %r68, %r67;
	mad.lo.s32 	%r17, %r19, %r28, %r1;
	mov.b16 	%rs25, 0;
	mov.u16 	%rs26, %rs25;
	mov.u16 	%rs27, %rs25;
	@%p12 bra 	$L__BB0_27;
	cvt.rn.f64.u32 	%fd73, %r68;
	cvt.rn.f64.u32 	%fd74, %r67;
	div.rn.f64 	%fd75, %fd73, %fd74;
	sqrt.rn.f64 	%fd76, %fd75;
	mul.f64 	%fd77, %fd76, 0d406FE00000000000;
	cvt.rzi.u32.f64 	%r49, %fd77;
	and.b32  	%r18, %r49, 255;
	setp.eq.s32 	%p13, %r18, 0;
	@%p13 bra 	$L__BB0_27;
	cvt.rn.f64.u32 	%fd78, %r18;
	div.rn.f64 	%fd79, %fd78, 0d4076800000000000;
	mul.f64 	%fd80, %fd79, 0d4018000000000000;
	cvt.rzi.s32.f64 	%r51, %fd80;
	cvt.rn.f64.s32 	%fd81, %r51;
	sub.f64 	%fd82, %fd80, %fd81;
	mul.f64 	%fd83, %fd82, 0d3FE999999999999A;
	mov.f64 	%fd84, 0d3FF0000000000000;
	sub.f64 	%fd21, %fd84, %fd83;
	sub.f64 	%fd85, %fd84, %fd82;
	mul.f64 	%fd86, %fd85, 0d3FE999999999999A;
	sub.f64 	%fd22, %fd84, %fd86;
	mul.hi.s32 	%r52, %r51, 715827883;
	shr.u32 	%r53, %r52, 31;
	add.s32 	%r54, %r52, %r53;
	mul.lo.s32 	%r55, %r54, 6;
	sub.s32 	%r50, %r51, %r55;
	setp.gt.s32 	%p14, %r50, 2;
	@%p14 bra 	$L__BB0_19;
	setp.eq.s32 	%p18, %r50, 0;
	@%p18 bra 	$L__BB0_23;
	setp.eq.s32 	%p19, %r50, 1;
	@%p19 bra 	$L__BB0_24;
	setp.eq.s32 	%p20, %r50, 2;
	@%p20 bra 	$L__BB0_18;
	bra.uni 	$L__BB0_27;
$L__BB0_18:
	mul.f64 	%fd90, %fd22, 0d406FE00000000000;
	cvt.rzi.u32.f64 	%r59, %fd90;
	cvt.u16.u32 	%rs27, %r59;
	mov.b16 	%rs26, 255;
	mov.b16 	%rs25, 50;
	bra.uni 	$L__BB0_27;
$L__BB0_19:
	setp.eq.s32 	%p15, %r50, 3;
	@%p15 bra 	$L__BB0_25;
	setp.eq.s32 	%p16, %r50, 4;
	@%p16 bra 	$L__BB0_26;
	setp.eq.s32 	%p17, %r50, 5;
	@%p17 bra 	$L__BB0_22;
	bra.uni 	$L__BB0_27;
$L__BB0_22:
	mul.f64 	%fd87, %fd21, 0d406FE00000000000;
	cvt.rzi.u32.f64 	%r56, %fd87;
	cvt.u16.u32 	%rs27, %r56;
	mov.b16 	%rs26, 50;
	mov.b16 	%rs25, 255;
	bra.uni 	$L__BB0_27;
$L__BB0_23:
	mul.f64 	%fd92, %fd22, 0d406FE00000000000;
	cvt.rzi.u32.f64 	%r61, %fd92;
	cvt.u16.u32 	%rs26, %r61;
	mov.b16 	%rs27, 50;
	mov.b16 	%rs25, 255;
	bra.uni 	$L__BB0_27;
$L__BB0_24:
	mul.f64 	%fd91, %fd21, 0d406FE00000000000;
	cvt.rzi.u32.f64 	%r60, %fd91;
	cvt.u16.u32 	%rs25, %r60;
	mov.b16 	%rs27, 50;
	mov.b16 	%rs26, 255;
	bra.uni 	$L__BB0_27;
$L__BB0_25:
	mul.f64 	%fd89, %fd21, 0d406FE00000000000;
	cvt.rzi.u32.f64 	%r58, %fd89;
	cvt.u16.u32 	%rs26, %r58;
	mov.b16 	%rs27, 255;
	mov.b16 	%rs25, 50;
	bra.uni 	$L__BB0_27;
$L__BB0_26:
	mul.f64 	%fd88, %fd22, 0d406FE00000000000;
	cvt.rzi.u32.f64 	%r57, %fd88;
	cvt.u16.u32 	%rs25, %r57;
	mov.b16 	%rs27, 255;
	mov.b16 	%rs26, 50;
$L__BB0_27:
	mul.lo.s32 	%r62, %r17, 3;
	cvt.s64.s32 	%rd2, %r62;
	cvta.to.global.u64 	%rd3, %rd1;
	add.s64 	%rd4, %rd3, %rd2;
	st.global.u8 	[%rd4], %rs25;
	st.global.u8 	[%rd4+1], %rs26;
	st.global.u8 	[%rd4+2], %rs27;
$L__BB0_28:
	ret;

}


// ===== COMPILED SASS (sm_100) =====

	.target	sm_100

	.elftype	@"ET_EXEC"


//--------------------- .note.nv.tkinfo           --------------------------
	.section	.note.nv.tkinfo,"",@"SHT_NOTE"
	.sectionflags	@"SHF_NOTE_NV_TKINFO"
	.tkinfo
        /*0018*/ 	.word	0x00000002
        /*0030*/ 	.string	""
        /*0030*/ 	.string	"ptxas"
        /*0030*/ 	.string	"Cuda compilation tools, release 13.0, V13.0.88"
        /*0030*/ 	.string	"Build cuda_13.0.r13.0/compiler.36424714_0"
        /*0030*/ 	.string	"-arch sm_100 -m 64 "



//--------------------- .note.nv.cuinfo           --------------------------
	.section	.note.nv.cuinfo,"",@"SHT_NOTE"
	.sectionflags	@"SHF_NOTE_NV_CUINFO"
        /*0018*/ 	.short	0x0002
        /*001a*/ 	.short	0x0064
        /*001c*/ 	.short	0x0082
	.zero		2


//--------------------- .nv.info                  --------------------------
	.section	.nv.info,"",@"SHT_CUDA_INFO"
	.align	4


	//----- nvinfo : EIATTR_REGCOUNT
	.align		4
        /*0000*/ 	.byte	0x04, 0x2f
        /*0002*/ 	.short	(.L_1 - .L_0)
	.align		4
.L_0:
        /*0004*/ 	.word	index@(_Z6renderPhdddii)
        /*0008*/ 	.word	0x0000001d


	//----- nvinfo : EIATTR_FRAME_SIZE
	.align		4
.L_1:
        /*000c*/ 	.byte	0x04, 0x11
        /*000e*/ 	.short	(.L_3 - .L_2)
	.align		4
.L_2:
        /*0010*/ 	.word	index@($__internal_1_$__cuda_sm20_dsqrt_rn_f64_mediumpath_v1)
        /*0014*/ 	.word	0x00000000


	//----- nvinfo : EIATTR_FRAME_SIZE
	.align		4
.L_3:
        /*0018*/ 	.byte	0x04, 0x11
        /*001a*/ 	.short	(.L_5 - .L_4)
	.align		4
.L_4:
        /*001c*/ 	.word	index@($__internal_0_$__cuda_sm20_div_rn_f64_full)
        /*0020*/ 	.word	0x00000000


	//----- nvinfo : EIATTR_FRAME_SIZE
	.align		4
.L_5:
        /*0024*/ 	.byte	0x04, 0x11
        /*0026*/ 	.short	(.L_7 - .L_6)
	.align		4
.L_6:
        /*0028*/ 	.word	index@(_Z6renderPhdddii)
        /*002c*/ 	.word	0x00000000


	//----- nvinfo : EIATTR_MIN_STACK_SIZE
	.align		4
.L_7:
        /*0030*/ 	.byte	0x04, 0x12
        /*0032*/ 	.short	(.L_9 - .L_8)
	.align		4
.L_8:
        /*0034*/ 	.word	index@(_Z6renderPhdddii)
        /*0038*/ 	.word	0x00000000
.L_9:


//--------------------- .nv.compat                --------------------------
	.section	.nv.compat,"",@"SHT_CUDA_COMPAT_INFO"
	.align	4
        /*0000*/ 	.byte	0x02, 0x09, 0x00, 0x00, 0x02, 0x02, 0x01, 0x00, 0x02, 0x05, 0x05, 0x00, 0x03, 0x07, 0x01, 0x01
        /*0010*/ 	.byte	0x02, 0x03, 0x00, 0x00, 0x02, 0x06, 0x01, 0x00, 0x04, 0x0b, 0x08, 0x00, 0x01, 0x00, 0x00, 0x00
        /*0020*/ 	.byte	0x00, 0x00, 0x00, 0x00


//--------------------- .nv.info._Z6renderPhdddii --------------------------
	.section	.nv.info._Z6renderPhdddii,"",@"SHT_CUDA_INFO"
	.sectionflags	@""
	.align	4


	//----- nvinfo : EIATTR_CUDA_API_VERSION
	.align		4
        /*0000*/ 	.byte	0x04, 0x37
        /*0002*/ 	.short	(.L_11 - .L_10)
.L_10:
        /*0004*/ 	.word	0x00000082


	//----- nvinfo : EIATTR_KPARAM_INFO
	.align		4
.L_11:
        /*0008*/ 	.byte	0x04, 0x17
        /*000a*/ 	.short	(.L_13 - .L_12)
.L_12:
        /*000c*/ 	.word	0x00000000
        /*0010*/ 	.short	0x0005
        /*0012*/ 	.short	0x0024
        /*0014*/ 	.byte	0x00, 0xf0, 0x11, 0x00


	//----- nvinfo : EIATTR_KPARAM_INFO
	.align		4
.L_13:
        /*0018*/ 	.byte	0x04, 0x17
        /*001a*/ 	.short	(.L_15 - .L_14)
.L_14:
        /*001c*/ 	.word	0x00000000
        /*0020*/ 	.short	0x0004
        /*0022*/ 	.short	0x0020
        /*0024*/ 	.byte	0x00, 0xf0, 0x11, 0x00


	//----- nvinfo : EIATTR_KPARAM_INFO
	.align		4
.L_15:
        /*0028*/ 	.byte	0x04, 0x17
        /*002a*/ 	.short	(.L_17 - .L_16)
.L_16:
        /*002c*/ 	.word	0x00000000
        /*0030*/ 	.short	0x0003
        /*0032*/ 	.short	0x0018
        /*0034*/ 	.byte	0x00, 0xf0, 0x21, 0x00


	//----- nvinfo : EIATTR_KPARAM_INFO
	.align		4
.L_17:
        /*0038*/ 	.byte	0x04, 0x17
        /*003a*/ 	.short	(.L_19 - .L_18)
.L_18:
        /*003c*/ 	.word	0x00000000
        /*0040*/ 	.short	0x0002
        /*0042*/ 	.short	0x0010
        /*0044*/ 	.byte	0x00, 0xf0, 0x21, 0x00


	//----- nvinfo : EIATTR_KPARAM_INFO
	.align		4
.L_19:
        /*0048*/ 	.byte	0x04, 0x17
        /*004a*/ 	.short	(.L_21 - .L_20)
.L_20:
        /*004c*/ 	.word	0x00000000
        /*0050*/ 	.short	0x0001
        /*0052*/ 	.short	0x0008
        /*0054*/ 	.byte	0x00, 0xf0, 0x21, 0x00


	//----- nvinfo : EIATTR_KPARAM_INFO
	.align		4
.L_21:
        /*0058*/ 	.byte	0x04, 0x17
        /*005a*/ 	.short	(.L_23 - .L_22)
.L_22:
        /*005c*/ 	.word	0x00000000
        /*0060*/ 	.short	0x0000
        /*0062*/ 	.short	0x0000
        /*0064*/ 	.byte	0x00, 0xf5, 0x21, 0x00


	//----- nvinfo : EIATTR_SPARSE_MMA_MASK
	.align		4
.L_23:
        /*0068*/ 	.byte	0x03, 0x50
        /*006a*/ 	.short	0x0000


	//----- nvinfo : EIATTR_MAXREG_COUNT
	.align		4
        /*006c*/ 	.byte	0x03, 0x1b
        /*006e*/ 	.short	0x00ff


	//----- nvinfo : EIATTR_MERCURY_ISA_VERSION
	.align		4
        /*0070*/ 	.byte	0x03, 0x5f
        /*0072*/ 	.short	0x0101


	//----- nvinfo : EIATTR_VRC_CTA_INIT_COUNT
	.align		4
        /*0074*/ 	.byte	0x02, 0x4a
	.zero		1
	.zero		1


	//----- nvinfo : EIATTR_EXIT_INSTR_OFFSETS
	.align		4
        /*0078*/ 	.byte	0x04, 0x1c
        /*007a*/ 	.short	(.L_25 - .L_24)


	//   ....[0]....
.L_24:
        /*007c*/ 	.word	0x000000c0


	//   ....[1]....
        /*0080*/ 	.word	0x000014e0


	//----- nvinfo : EIATTR_INDIRECT_BRANCH_TARGETS
	.align		4
.L_25:
        /*0084*/ 	.byte	0x04, 0x34
        /*0086*/ 	.short	(.L_27 - .L_26)


	//   ....[0]....
.L_26:
        /*0088*/ 	.word	.L_x_28@srel
        /*008c*/ 	.short	0x0
        /*008e*/ 	.short	0x0
        /*0090*/ 	.word	0x4
        /*0094*/ 	.word	.L_x_29@srel
        /*0098*/ 	.word	.L_x_30@srel
        /*009c*/ 	.word	.L_x_31@srel
        /*00a0*/ 	.word	.L_x_10@srel


	//   ....[1]....
        /* <DEDUP_REMOVED lines=8> */


	//----- nvinfo : EIATTR_CRS_STACK_SIZE
	.align		4
.L_27:
        /*00c0*/ 	.byte	0x04, 0x1e
        /*00c2*/ 	.short	(.L_29 - .L_28)
.L_28:
        /*00c4*/ 	.word	0x00000000


	//----- nvinfo : EIATTR_CBANK_PARAM_SIZE
	.align		4
.L_29:
        /*00c8*/ 	.byte	0x03, 0x19
        /*00ca*/ 	.short	0x0028


	//----- nvinfo : EIATTR_PARAM_CBANK
	.align		4
        /*00cc*/ 	.byte	0x04, 0x0a
        /*00ce*/ 	.short	(.L_31 - .L_30)
	.align		4
.L_30:
        /*00d0*/ 	.word	index@(.nv.constant0._Z6renderPhdddii)
        /*00d4*/ 	.short	0x0380
        /*00d6*/ 	.short	0x0028


	//----- nvinfo : EIATTR_SW_WAR
	.align		4
.L_31:
        /*00d8*/ 	.byte	0x04, 0x36
        /*00da*/ 	.short	(.L_33 - .L_32)
.L_32:
        /*00dc*/ 	.word	0x00000008
.L_33:


//--------------------- .nv.callgraph             --------------------------
	.section	.nv.callgraph,"",@"SHT_CUDA_CALLGRAPH"
	.align	4
	.sectionentsize	8
	.align		4
        /*0000*/ 	.word	0x00000000
	.align		4
        /*0004*/ 	.word	0xffffffff
	.align		4
        /*0008*/ 	.word	0x00000000
	.align		4
        /*000c*/ 	.word	0xfffffffe
	.align		4
        /*0010*/ 	.word	0x00000000
	.align		4
        /*0014*/ 	.word	0xfffffffd
	.align		4
        /*0018*/ 	.word	0x00000000
	.align		4
        /*001c*/ 	.word	0xfffffffc


//--------------------- .nv.constant2._Z6renderPhdddii --------------------------
	.section	.nv.constant2._Z6renderPhdddii,"a",@progbits
	.sectionflags	@""
	.align	4
.nv.constant2._Z6renderPhdddii:
        /*0000*/ 	.byte	0x30, 0x12, 0x00, 0x00, 0x90, 0x12, 0x00, 0x00, 0xd0, 0x11, 0x00, 0x00, 0x60, 0x14, 0x00, 0x00
        /*0010*/ 	.byte	0xb0, 0x13, 0x00, 0x00, 0x10, 0x14, 0x00, 0x00, 0x50, 0x13, 0x00, 0x00, 0x60, 0x14, 0x00, 0x00


//--------------------- .text._Z6renderPhdddii    --------------------------
	.section	.text._Z6renderPhdddii,"ax",@progbits
	.align	128
        .global         _Z6renderPhdddii
        .type           _Z6renderPhdddii,@function
        .size           _Z6renderPhdddii,(.L_x_39 - _Z6renderPhdddii)
        .other          _Z6renderPhdddii,@"STO_CUDA_ENTRY STV_DEFAULT"
_Z6renderPhdddii:
.text._Z6renderPhdddii:
[----:B------:R-:W-:Y:S01]  /*0000*/  LDC R1, c[0x0][0x37c] ;  /* 0x0000df00ff017b82 */ /* 0x000fe20000000800 */
[----:B------:R-:W0:Y:S07]  /*0010*/  S2R R5, SR_TID.Y ;  /* 0x0000000000057919 */ /* 0x000e2e0000002200 */
[----:B------:R-:W1:Y:S01]  /*0020*/  LDC R3, c[0x0][0x360] ;  /* 0x0000d800ff037b82 */ /* 0x000e620000000800 */
[----:B------:R-:W2:Y:S01]  /*0030*/  LDCU.64 UR6, c[0x0][0x3a0] ;  /* 0x00007400ff0677ac */ /* 0x000ea20008000a00 */
[----:B------:R-:W1:Y:S06]  /*0040*/  S2R R0, SR_TID.X ;  /* 0x0000000000007919 */ /* 0x000e6c0000002100 */
[----:B------:R-:W0:Y:S08]  /*0050*/  S2UR UR5, SR_CTAID.Y ;  /* 0x00000000000579c3 */ /* 0x000e300000002600 */
[----:B------:R-:W0:Y:S08]  /*0060*/  LDC R2, c[0x0][0x364] ;  /* 0x0000d900ff027b82 */ /* 0x000e300000000800 */
[----:B------:R-:W1:Y:S01]  /*0070*/  S2UR UR4, SR_CTAID.X ;  /* 0x00000000000479c3 */ /* 0x000e620000002500 */
[----:B0-----:R-:W-:-:S05]  /*0080*/  IMAD R2, R2, UR5, R5 ;  /* 0x0000000502027c24 */ /* 0x001fca000f8e0205 */
[----:B--2---:R-:W-:Y:S01]  /*0090*/  ISETP.GE.AND P0, PT, R2, UR7, PT ;  /* 0x0000000702007c0c */ /* 0x004fe2000bf06270 */
[----:B-1----:R-:W-:-:S05]  /*00a0*/  IMAD R3, R3, UR4, R0 ;  /* 0x0000000403037c24 */ /* 0x002fca000f8e0200 */
[----:B------:R-:W-:-:S13]  /*00b0*/  ISETP.GE.OR P0, PT, R3, UR6, P0 ;  /* 0x0000000603007c0c */ /* 0x000fda0008706670 */
[----:B------:R-:W-:Y:S05]  /*00c0*/  @P0 EXIT ;  /* 0x000000000000094d */ /* 0x000fea0003800000 */
[----:B------:R-:W0:Y:S01]  /*00d0*/  LDCU.64 UR4, c[0x0][0x388] ;  /* 0x00007100ff0477ac */ /* 0x000e220008000a00 */
[----:B------:R-:W1:Y:S01]  /*00e0*/  LDC.64 R16, c[0x0][0x390] ;  /* 0x0000e400ff107b82 */ /* 0x000e620000000a00 */
[----:B------:R-:W-:Y:S07]  /*00f0*/  I2F.F64 R6, UR6 ;  /* 0x0000000600067d12 */ /* 0x000fee0008201c00 */
[----:B------:R-:W2:Y:S01]  /*0100*/  LDC.64 R14, c[0x0][0x398] ;  /* 0x0000e600ff0e7b82 */ /* 0x000ea20000000a00 */
[----:B------:R-:W-:Y:S08]  /*0110*/  I2F.F64.U32 R8, UR7 ;  /* 0x0000000700087d12 */ /* 0x000ff00008201800 */
[----:B------:R-:W3:Y:S01]  /*0120*/  I2F.F64 R4, R3 ;  /* 0x0000000300047312 */ /* 0x000ee20000201c00 */
[----:B0-----:R-:W-:-:S07]  /*0130*/  DSETP.LT.AND P0, PT, RZ, UR4, PT ;  /* 0x00000004ff007e2a */ /* 0x001fce000bf01000 */
[----:B------:R-:W0:Y:S01]  /*0140*/  I2F.F64.U32 R10, R2 ;  /* 0x00000002000a7312 */ /* 0x000e220000201800 */
[----:B---3--:R-:W-:Y:S02]  /*0150*/  DFMA R4, R6, -0.5, R4 ;  /* 0xbfe000000604782b */ /* 0x008fe40000000004 */
[----:B0-----:R-:W-:-:S06]  /*0160*/  DFMA R8, R8, 0.5, -R10 ;  /* 0x3fe000000808782b */ /* 0x001fcc000000080a */
[----:B-1----:R-:W-:Y:S01]  /*0170*/  DFMA R16, R4, UR4, R16 ;  /* 0x0000000404107c2b */ /* 0x002fe20008000010 */
[----:B------:R-:W-:Y:S01]  /*0180*/  IMAD.MOV.U32 R5, RZ, RZ, 0x100 ;  /* 0x00000100ff057424 */ /* 0x000fe200078e00ff */
[----:B--2---:R-:W-:Y:S01]  /*0190*/  DFMA R14, R8, UR4, R14 ;  /* 0x00000004080e7c2b */ /* 0x004fe2000800000e */
[----:B------:R-:W-:Y:S10]  /*01a0*/  @!P0 BRA `(.L_x_0) ;  /* 0x0000000800188947 */ /* 0x000ff40003800000 */
[----:B------:R-:W0:Y:S01]  /*01b0*/  MUFU.RCP64H R5, R7 ;  /* 0x0000000700057308 */ /* 0x000e220000001800 */
[----:B------:R-:W-:-:S06]  /*01c0*/  IMAD.MOV.U32 R4, RZ, RZ, 0x1 ;  /* 0x00000001ff047424 */ /* 0x000fcc00078e00ff */
[----:B0-----:R-:W-:-:S08]  /*01d0*/  DFMA R8, -R6, R4, 1 ;  /* 0x3ff000000608742b */ /* 0x001fd00000000104 */
[----:B------:R-:W-:-:S08]  /*01e0*/  DFMA R8, R8, R8, R8 ;  /* 0x000000080808722b */ /* 0x000fd00000000008 */
[----:B------:R-:W-:-:S08]  /*01f0*/  DFMA R8, R4, R8, R4 ;  /* 0x000000080408722b */ /* 0x000fd00000000004 */
[----:B------:R-:W-:-:S08]  /*0200*/  DFMA R4, -R6, R8, 1 ;  /* 0x3ff000000604742b */ /* 0x000fd00000000108 */
[----:B------:R-:W-:-:S08]  /*0210*/  DFMA R4, R8, R4, R8 ;  /* 0x000000040804722b */ /* 0x000fd00000000008 */
[----:B------:R-:W-:-:S08]  /*0220*/  DMUL R8, R4, 4 ;  /* 0x4010000004087828 */ /* 0x000fd00000000000 */
[----:B------:R-:W-:-:S08]  /*0230*/  DFMA R10, -R6, R8, 4 ;  /* 0x40100000060a742b */ /* 0x000fd00000000108 */
[----:B------:R-:W-:-:S10]  /*0240*/  DFMA R4, R4, R10, R8 ;  /* 0x0000000a0404722b */ /* 0x000fd40000000008 */
[----:B------:R-:W-:-:S05]  /*0250*/  FFMA R0, RZ, R7, R5 ;  /* 0x00000007ff007223 */ /* 0x000fca0000000005 */
[----:B------:R-:W-:-:S13]  /*0260*/  FSETP.GT.AND P0, PT, |R0|, 1.469367938527859385e-39, PT ;  /* 0x001000000000780b */ /* 0x000fda0003f04200 */
[----:B------:R-:W-:Y:S05]  /*0270*/  @P0 BRA `(.L_x_1) ;  /* 0x00000000001c0947 */ /* 0x000fea0003800000 */
[----:B------:R-:W-:Y:S01]  /*0280*/  IMAD.MOV.U32 R11, RZ, RZ, R7 ;  /* 0x000000ffff0b7224 */ /* 0x000fe200078e0007 */
[----:B------:R-:W-:Y:S01]  /*0290*/  MOV R0, 0x2d0 ;  /* 0x000002d000007802 */ /* 0x000fe20000000f00 */
[----:B------:R-:W-:Y:S02]  /*02a0*/  IMAD.MOV.U32 R8, RZ, RZ, RZ ;  /* 0x000000ffff087224 */ /* 0x000fe400078e00ff */
[----:B------:R-:W-:-:S07]  /*02b0*/  IMAD.MOV.U32 R9, RZ, RZ, 0x40100000 ;  /* 0x40100000ff097424 */ /* 0x000fce00078e00ff */
[----:B------:R-:W-:Y:S05]  /*02c0*/  CALL.REL.NOINC `($__internal_0_$__cuda_sm20_div_rn_f64_full) ;  /* 0x0000001000887944 */ /* 0x000fea0003c00000 */
[----:B------:R-:W-:Y:S02]  /*02d0*/  IMAD.MOV.U32 R4, RZ, RZ, R6 ;  /* 0x000000ffff047224 */ /* 0x000fe400078e0006 */
[----:B------:R-:W-:-:S07]  /*02e0*/  IMAD.MOV.U32 R5, RZ, RZ, R7 ;  /* 0x000000ffff057224 */ /* 0x000fce00078e0007 */
.L_x_1:
[----:B------:R-:W0:Y:S01]  /*02f0*/  LDCU UR4, c[0x0][0x38c] ;  /* 0x00007180ff0477ac */ /* 0x000e220008000800 */
[----:B------:R-:W1:Y:S01]  /*0300*/  LDC.64 R10, c[0x0][0x388] ;  /* 0x0000e200ff0a7b82 */ /* 0x000e620000000a00 */
[----:B------:R-:W-:Y:S01]  /*0310*/  IMAD.MOV.U32 R6, RZ, RZ, 0x1 ;  /* 0x00000001ff067424 */ /* 0x000fe200078e00ff */
[----:B------:R-:W-:Y:S01]  /*0320*/  FSETP.GEU.AND P1, PT, |R5|, 6.5827683646048100446e-37, PT ;  /* 0x036000000500780b */ /* 0x000fe20003f2e200 */
[----:B------:R-:W-:Y:S01]  /*0330*/  BSSY.RECONVERGENT B0, `(.L_x_2) ;  /* 0x0000014000007945 */ /* 0x000fe20003800200 */
[----:B0-----:R-:W1:Y:S03]  /*0340*/  MUFU.RCP64H R7, UR4 ;  /* 0x0000000400077d08 */ /* 0x001e660008001800 */
[----:B-1----:R-:W-:-:S08]  /*0350*/  DFMA R8, R6, -R10, 1 ;  /* 0x3ff000000608742b */ /* 0x002fd0000000080a */
[----:B------:R-:W-:-:S08]  /*0360*/  DFMA R8, R8, R8, R8 ;  /* 0x000000080808722b */ /* 0x000fd00000000008 */
[----:B------:R-:W-:-:S08]  /*0370*/  DFMA R8, R6, R8, R6 ;  /* 0x000000080608722b */ /* 0x000fd00000000006 */
[----:B------:R-:W-:-:S08]  /*0380*/  DFMA R6, R8, -R10, 1 ;  /* 0x3ff000000806742b */ /* 0x000fd0000000080a */
[----:B------:R-:W-:-:S08]  /*0390*/  DFMA R6, R8, R6, R8 ;  /* 0x000000060806722b */ /* 0x000fd00000000008 */
[----:B------:R-:W-:-:S08]  /*03a0*/  DMUL R8, R6, R4 ;  /* 0x0000000406087228 */ /* 0x000fd00000000000 */
[----:B------:R-:W-:-:S08]  /*03b0*/  DFMA R10, R8, -R10, R4 ;  /* 0x8000000a080a722b */ /* 0x000fd00000000004 */
[----:B------:R-:W-:-:S10]  /*03c0*/  DFMA R6, R6, R10, R8 ;  /* 0x0000000a0606722b */ /* 0x000fd40000000008 */
[----:B------:R-:W-:-:S05]  /*03d0*/  FFMA R0, RZ, UR4, R7 ;  /* 0x00000004ff007c23 */ /* 0x000fca0008000007 */
[----:B------:R-:W-:-:S13]  /*03e0*/  FSETP.GT.AND P0, PT, |R0|, 1.469367938527859385e-39, PT ;  /* 0x001000000000780b */ /* 0x000fda0003f04200 */
[----:B------:R-:W-:Y:S05]  /*03f0*/  @P0 BRA P1, `(.L_x_3) ;  /* 0x00000000001c0947 */ /* 0x000fea0000800000 */
[----:B------:R-:W0:Y:S01]  /*0400*/  LDCU.64 UR4, c[0x0][0x388] ;  /* 0x00007100ff0477ac */ /* 0x000e220008000a00 */
[----:B------:R-:W-:Y:S01]  /*0410*/  MOV R8, R4 ;  /* 0x0000000400087202 */ /* 0x000fe20000000f00 */
[----:B------:R-:W-:Y:S01]  /*0420*/  IMAD.MOV.U32 R9, RZ, RZ, R5 ;  /* 0x000000ffff097224 */ /* 0x000fe200078e0005 */
[----:B------:R-:W-:Y:S01]  /*0430*/  MOV R0, 0x470 ;  /* 0x0000047000007802 */ /* 0x000fe20000000f00 */
[----:B0-----:R-:W-:Y:S02]  /*0440*/  IMAD.U32 R6, RZ, RZ, UR4 ;  /* 0x00000004ff067e24 */ /* 0x001fe4000f8e00ff */
[----:B------:R-:W-:-:S07]  /*0450*/  IMAD.U32 R11, RZ, RZ, UR5 ;  /* 0x00000005ff0b7e24 */ /* 0x000fce000f8e00ff */
[----:B------:R-:W-:Y:S05]  /*0460*/  CALL.REL.NOINC `($__internal_0_$__cuda_sm20_div_rn_f64_full) ;  /* 0x0000001000207944 */ /* 0x000fea0003c00000 */
.L_x_3:
[----:B------:R-:W-:Y:S05]  /*0470*/  BSYNC.RECONVERGENT B0 ;  /* 0x0000000000007941 */ /* 0x000fea0003800200 */
.L_x_2:
[----:B------:R-:W-:Y:S01]  /*0480*/  ISETP.GT.AND P0, PT, R7, 0xfffff, PT ;  /* 0x000fffff0700780c */ /* 0x000fe20003f04270 */
[----:B------:R-:W-:Y:S01]  /*0490*/  IMAD.MOV.U32 R4, RZ, RZ, R6 ;  /* 0x000000ffff047224 */ /* 0x000fe200078e0006 */
[----:B------:R-:W-:Y:S01]  /*04a0*/  BSSY.RECONVERGENT B0, `(.L_x_4) ;  /* 0x0000051000007945 */ /* 0x000fe20003800200 */
[----:B------:R-:W-:-:S10]  /*04b0*/  IMAD.MOV.U32 R5, RZ, RZ, R7 ;  /* 0x000000ffff057224 */ /* 0x000fd400078e0007 */
[----:B------:R-:W-:-:S10]  /*04c0*/  @!P0 DMUL R4, R4, 1.80143985094819840000e+16 ;  /* 0x4350000004048828 */ /* 0x000fd40000000000 */
[----:B------:R-:W-:Y:S02]  /*04d0*/  @!P0 IMAD.MOV.U32 R7, RZ, RZ, R5 ;  /* 0x000000ffff078224 */ /* 0x000fe400078e0005 */
[----:B------:R-:W-:Y:S02]  /*04e0*/  @!P0 IMAD.MOV.U32 R6, RZ, RZ, R4 ;  /* 0x000000ffff068224 */ /* 0x000fe400078e0004 */
[----:B------:R-:W-:-:S05]  /*04f0*/  VIADD R0, R7, 0xffffffff ;  /* 0xffffffff07007836 */ /* 0x000fca0000000000 */
[----:B------:R-:W-:Y:S02]  /*0500*/  ISETP.GT.U32.AND P1, PT, R0, 0x7feffffe, PT ;  /* 0x7feffffe0000780c */ /* 0x000fe40003f24070 */
[----:B------:R-:W-:Y:S01]  /*0510*/  MOV R0, 0xfffffc01 ;  /* 0xfffffc0100007802 */ /* 0x000fe20000000f00 */
[----:B------:R-:W-:-:S10]  /*0520*/  @!P0 IMAD.MOV.U32 R0, RZ, RZ, -0x435 ;  /* 0xfffffbcbff008424 */ /* 0x000fd400078e00ff */
[----:B------:R-:W-:Y:S05]  /*0530*/  @P1 BRA `(.L_x_5) ;  /* 0x0000000400041947 */ /* 0x000fea0003800000 */
[----:B------:R-:W-:Y:S01]  /*0540*/  LOP3.LUT R4, R7, 0xfffff, RZ, 0xc0, !PT ;  /* 0x000fffff07047812 */ /* 0x000fe200078ec0ff */
[----:B------:R-:W-:Y:S01]  /*0550*/  IMAD.MOV.U32 R8, RZ, RZ, RZ ;  /* 0x000000ffff087224 */ /* 0x000fe200078e00ff */
[----:B------:R-:W-:Y:S01]  /*0560*/  MOV R21, 0x3ed0ee25 ;  /* 0x3ed0ee2500157802 */ /* 0x000fe20000000f00 */
[----:B------:R-:W-:Y:S01]  /*0570*/  IMAD.MOV.U32 R20, RZ, RZ, -0x748574fc ;  /* 0x8b7a8b04ff147424 */ /* 0x000fe200078e00ff */
[----:B------:R-:W-:Y:S01]  /*0580*/  LOP3.LUT R5, R4, 0x3ff00000, RZ, 0xfc, !PT ;  /* 0x3ff0000004057812 */ /* 0x000fe200078efcff */
[----:B------:R-:W-:Y:S01]  /*0590*/  IMAD.MOV.U32 R4, RZ, RZ, R6 ;  /* 0x000000ffff047224 */ /* 0x000fe200078e0006 */
[----:B------:R-:W-:Y:S01]  /*05a0*/  UMOV UR4, 0x3ae80f1e ;  /* 0x3ae80f1e00047882 */ /* 0x000fe20000000000 */
[----:B------:R-:W-:Y:S01]  /*05b0*/  UMOV UR5, 0x3eb1380b ;  /* 0x3eb1380b00057882 */ /* 0x000fe20000000000 */
[----:B------:R-:W-:Y:S01]  /*05c0*/  ISETP.GE.U32.AND P0, PT, R5, 0x3ff6a09f, PT ;  /* 0x3ff6a09f0500780c */ /* 0x000fe20003f06070 */
[----:B------:R-:W-:Y:S01]  /*05d0*/  IMAD.MOV.U32 R23, RZ, RZ, 0x43300000 ;  /* 0x43300000ff177424 */ /* 0x000fe200078e00ff */
[----:B------:R-:W-:Y:S01]  /*05e0*/  LEA.HI R0, R7, R0, RZ, 0xc ;  /* 0x0000000007007211 */ /* 0x000fe200078f60ff */
[----:B------:R-:W-:Y:S01]  /*05f0*/  UMOV UR6, 0x80000000 ;  /* 0x8000000000067882 */ /* 0x000fe20000000000 */
[----:B------:R-:W-:-:S09]  /*0600*/  UMOV UR7, 0x43300000 ;  /* 0x4330000000077882 */ /* 0x000fd20000000000 */
[----:B------:R-:W-:Y:S02]  /*0610*/  @P0 VIADD R9, R5, 0xfff00000 ;  /* 0xfff0000005090836 */ /* 0x000fe40000000000 */
[----:B------:R-:W-:Y:S02]  /*0620*/  @P0 VIADD R0, R0, 0x1 ;  /* 0x0000000100000836 */ /* 0x000fe40000000000 */
[----:B------:R-:W-:-:S03]  /*0630*/  @P0 IMAD.MOV.U32 R5, RZ, RZ, R9 ;  /* 0x000000ffff050224 */ /* 0x000fc600078e0009 */
[----:B------:R-:W-:-:S03]  /*0640*/  LOP3.LUT R22, R0, 0x80000000, RZ, 0x3c, !PT ;  /* 0x8000000000167812 */ /* 0x000fc600078e3cff */
[C---:B------:R-:W-:Y:S02]  /*0650*/  DADD R18, R4.reuse, 1 ;  /* 0x3ff0000004127429 */ /* 0x040fe40000000000 */
[----:B------:R-:W-:-:S04]  /*0660*/  DADD R4, R4, -1 ;  /* 0xbff0000004047429 */ /* 0x000fc80000000000 */
[----:B------:R-:W0:Y:S02]  /*0670*/  MUFU.RCP64H R9, R19 ;  /* 0x0000001300097308 */ /* 0x000e240000001800 */
[----:B0-----:R-:W-:-:S08]  /*0680*/  DFMA R10, -R18, R8, 1 ;  /* 0x3ff00000120a742b */ /* 0x001fd00000000108 */
[----:B------:R-:W-:-:S08]  /*0690*/  DFMA R10, R10, R10, R10 ;  /* 0x0000000a0a0a722b */ /* 0x000fd0000000000a */
[----:B------:R-:W-:-:S08]  /*06a0*/  DFMA R8, R8, R10, R8 ;  /* 0x0000000a0808722b */ /* 0x000fd00000000008 */
[----:B------:R-:W-:-:S08]  /*06b0*/  DMUL R10, R4, R8 ;  /* 0x00000008040a7228 */ /* 0x000fd00000000000 */
[----:B------:R-:W-:-:S08]  /*06c0*/  DFMA R10, R4, R8, R10 ;  /* 0x00000008040a722b */ /* 0x000fd0000000000a */
[----:B------:R-:W-:Y:S02]  /*06d0*/  DMUL R12, R10, R10 ;  /* 0x0000000a0a0c7228 */ /* 0x000fe40000000000 */
[----:B------:R-:W-:-:S06]  /*06e0*/  DADD R6, R4, -R10 ;  /* 0x0000000004067229 */ /* 0x000fcc000000080a */
[----:B------:R-:W-:Y:S01]  /*06f0*/  DFMA R18, R12, UR4, R20 ;  /* 0x000000040c127c2b */ /* 0x000fe20008000014 */
[----:B------:R-:W-:Y:S01]  /*0700*/  UMOV UR4, 0x9f02676f ;  /* 0x9f02676f00047882 */ /* 0x000fe20000000000 */
[----:B------:R-:W-:Y:S01]  /*0710*/  UMOV UR5, 0x3ef3b266 ;  /* 0x3ef3b26600057882 */ /* 0x000fe20000000000 */
[----:B------:R-:W-:Y:S02]  /*0720*/  DADD R20, R6, R6 ;  /* 0x0000000006147229 */ /* 0x000fe40000000006 */
[----:B------:R-:W-:Y:S01]  /*0730*/  DADD R6, R22, -UR6 ;  /* 0x8000000616067e29 */ /* 0x000fe20008000000 */
[----:B------:R-:W-:Y:S01]  /*0740*/  UMOV UR6, 0xfefa39ef ;  /* 0xfefa39ef00067882 */ /* 0x000fe20000000000 */
[----:B------:R-:W-:Y:S01]  /*0750*/  UMOV UR7, 0x3fe62e42 ;  /* 0x3fe62e4200077882 */ /* 0x000fe20000000000 */
[----:B------:R-:W-:Y:S01]  /*0760*/  DFMA R18, R12, R18, UR4 ;  /* 0x000000040c127e2b */ /* 0x000fe20008000012 */
[----:B------:R-:W-:Y:S01]  /*0770*/  UMOV UR4, 0xa9ab0956 ;  /* 0xa9ab095600047882 */ /* 0x000fe20000000000 */
[----:B------:R-:W-:Y:S01]  /*0780*/  UMOV UR5, 0x3f1745cb ;  /* 0x3f1745cb00057882 */ /* 0x000fe20000000000 */
[----:B------:R-:W-:-:S02]  /*0790*/  DFMA R20, R4, -R10, R20 ;  /* 0x8000000a0414722b */ /* 0x000fc40000000014 */
[----:B------:R-:W-:-:S03]  /*07a0*/  DFMA R4, R6, UR6, R10 ;  /* 0x0000000606047c2b */ /* 0x000fc6000800000a */
[----:B------:R-:W-:Y:S01]  /*07b0*/  DFMA R18, R12, R18, UR4 ;  /* 0x000000040c127e2b */ /* 0x000fe20008000012 */
[----:B------:R-:W-:Y:S01]  /*07c0*/  UMOV UR4, 0x2d1b5154 ;  /* 0x2d1b515400047882 */ /* 0x000fe20000000000 */
[----:B------:R-:W-:Y:S01]  /*07d0*/  UMOV UR5, 0x3f3c71c7 ;  /* 0x3f3c71c700057882 */ /* 0x000fe20000000000 */
[----:B------:R-:W-:-:S05]  /*07e0*/  DMUL R20, R8, R20 ;  /* 0x0000001408147228 */ /* 0x000fca0000000000 */
[----:B------:R-:W-:Y:S01]  /*07f0*/  DFMA R18, R12, R18, UR4 ;  /* 0x000000040c127e2b */ /* 0x000fe20008000012 */
[----:B------:R-:W-:Y:S01]  /*0800*/  UMOV UR4, 0x923be72d ;  /* 0x923be72d00047882 */ /* 0x000fe20000000000 */
[----:B------:R-:W-:-:S06]  /*0810*/  UMOV UR5, 0x3f624924 ;  /* 0x3f62492400057882 */ /* 0x000fcc0000000000 */
        /* <DEDUP_REMOVED lines=8> */
[----:B------:R-:W-:Y:S02]  /*08a0*/  UMOV UR5, 0x3fe62e42 ;  /* 0x3fe62e4200057882 */ /* 0x000fe40000000000 */
[----:B------:R-:W-:Y:S01]  /*08b0*/  DFMA R22, R6, -UR4, R4 ;  /* 0x8000000406167c2b */ /* 0x000fe20008000004 */
[----:B------:R-:W-:Y:S01]  /*08c0*/  UMOV UR4, 0x3b39803f ;  /* 0x3b39803f00047882 */ /* 0x000fe20000000000 */
[----:B------:R-:W-:Y:S02]  /*08d0*/  UMOV UR5, 0x3c7abc9e ;  /* 0x3c7abc9e00057882 */ /* 0x000fe40000000000 */
[----:B------:R-:W-:-:S04]  /*08e0*/  DMUL R18, R12, R18 ;  /* 0x000000120c127228 */ /* 0x000fc80000000000 */
[----:B------:R-:W-:-:S04]  /*08f0*/  DADD R22, -R10, R22 ;  /* 0x000000000a167229 */ /* 0x000fc80000000116 */
[----:B------:R-:W-:-:S08]  /*0900*/  DFMA R18, R10, R18, R20 ;  /* 0x000000120a12722b */ /* 0x000fd00000000014 */
[----:B------:R-:W-:-:S08]  /*0910*/  DADD R18, R18, -R22 ;  /* 0x0000000012127229 */ /* 0x000fd00000000816 */
[----:B------:R-:W-:-:S08]  /*0920*/  DFMA R18, R6, UR4, R18 ;  /* 0x0000000406127c2b */ /* 0x000fd00008000012 */
[----:B------:R-:W-:Y:S01]  /*0930*/  DADD R4, R4, R18 ;  /* 0x0000000004047229 */ /* 0x000fe20000000012 */
[----:B------:R-:W-:Y:S10]  /*0940*/  BRA `(.L_x_6) ;  /* 0x0000000000187947 */ /* 0x000ff40003800000 */
.L_x_5:
[----:B------:R-:W-:Y:S01]  /*0950*/  IMAD.MOV.U32 R6, RZ, RZ, 0x0 ;  /* 0x00000000ff067424 */ /* 0x000fe200078e00ff */
[----:B------:R-:W-:Y:S01]  /*0960*/  LOP3.LUT P0, RZ, R5, 0x7fffffff, RZ, 0xc0, !PT ;  /* 0x7fffffff05ff7812 */ /* 0x000fe2000780c0ff */
[----:B------:R-:W-:-:S06]  /*0970*/  IMAD.MOV.U32 R7, RZ, RZ, 0x7ff00000 ;  /* 0x7ff00000ff077424 */ /* 0x000fcc00078e00ff */
[----:B------:R-:W-:-:S10]  /*0980*/  DFMA R6, R4, R6, +INF ;  /* 0x7ff000000406742b */ /* 0x000fd40000000006 */
[----:B------:R-:W-:Y:S02]  /*0990*/  FSEL R4, R6, RZ, P0 ;  /* 0x000000ff06047208 */ /* 0x000fe40000000000 */
[----:B------:R-:W-:-:S07]  /*09a0*/  FSEL R5, R7, -QNAN , P0 ;  /* 0xfff0000007057808 */ /* 0x000fce0000000000 */
.L_x_6:
[----:B------:R-:W-:Y:S05]  /*09b0*/  BSYNC.RECONVERGENT B0 ;  /* 0x0000000000007941 */ /* 0x000fea0003800200 */
.L_x_4:
[----:B------:R-:W-:-:S10]  /*09c0*/  DMUL R6, R4, 50 ;  /* 0x4049000004067828 */ /* 0x000fd40000000000 */
[----:B------:R-:W0:Y:S02]  /*09d0*/  F2I.F64.TRUNC R6, R6 ;  /* 0x0000000600067311 */ /* 0x000e24000030d100 */
[----:B0-----:R-:W-:-:S04]  /*09e0*/  VIMNMX R0, PT, PT, R6, -0x9c, !PT ;  /* 0xffffff6406007848 */ /* 0x001fc80007fe0100 */
[----:B------:R-:W-:-:S05]  /*09f0*/  VIMNMX R0, PT, PT, R0, 0x1f00, PT ;  /* 0x00001f0000007848 */ /* 0x000fca0003fe0100 */
[----:B------:R-:W-:-:S07]  /*0a00*/  VIADD R5, R0, 0x100 ;  /* 0x0000010000057836 */ /* 0x000fce0000000000 */
.L_x_0:
[----:B------:R-:W-:Y:S01]  /*0a10*/  BSSY.RECONVERGENT B0, `(.L_x_7) ;  /* 0x0000011000007945 */ /* 0x000fe20003800200 */
[----:B------:R-:W-:Y:S01]  /*0a20*/  IMAD.MOV.U32 R0, RZ, RZ, RZ ;  /* 0x000000ffff007224 */ /* 0x000fe200078e00ff */
[----:B------:R-:W-:Y:S02]  /*0a30*/  CS2R R6, SRZ ;  /* 0x0000000000067805 */ /* 0x000fe4000001ff00 */
[----:B------:R-:W-:Y:S02]  /*0a40*/  CS2R R8, SRZ ;  /* 0x0000000000087805 */ /* 0x000fe4000001ff00 */
[----:B------:R-:W-:Y:S02]  /*0a50*/  CS2R R10, SRZ ;  /* 0x00000000000a7805 */ /* 0x000fe4000001ff00 */
[----:B------:R-:W-:-:S07]  /*0a60*/  CS2R R12, SRZ ;  /* 0x00000000000c7805 */ /* 0x000fce000001ff00 */
.L_x_8:
[----:B------:R-:W-:Y:S01]  /*0a70*/  DADD R6, R8, -R6 ;  /* 0x0000000008067229 */ /* 0x000fe20000000806 */
[----:B------:R-:W-:Y:S01]  /*0a80*/  VIADD R0, R0, 0x1 ;  /* 0x0000000100007836 */ /* 0x000fe20000000000 */
[----:B------:R-:W-:-:S04]  /*0a90*/  DADD R8, R12, R12 ;  /* 0x000000000c087229 */ /* 0x000fc8000000000c */
[----:B------:R-:W-:Y:S02]  /*0aa0*/  ISETP.GE.U32.AND P0, PT, R0, R5, PT ;  /* 0x000000050000720c */ /* 0x000fe40003f06070 */
[----:B------:R-:W-:Y:S02]  /*0ab0*/  DADD R12, R16, R6 ;  /* 0x00000000100c7229 */ /* 0x000fe40000000006 */
[----:B------:R-:W-:-:S06]  /*0ac0*/  DFMA R10, R8, R10, R14 ;  /* 0x0000000a080a722b */ /* 0x000fcc000000000e */
[----:B------:R-:W-:Y:S02]  /*0ad0*/  DMUL R8, R12, R12 ;  /* 0x0000000c0c087228 */ /* 0x000fe40000000000 */
[----:B------:R-:W-:-:S08]  /*0ae0*/  DMUL R6, R10, R10 ;  /* 0x0000000a0a067228 */ /* 0x000fd00000000000 */
[----:B------:R-:W-:-:S08]  /*0af0*/  DADD R18, R8, R6 ;  /* 0x0000000008127229 */ /* 0x000fd00000000006 */
[----:B------:R-:W-:-:S14]  /*0b00*/  DSETP.LE.AND P1, PT, R18, 4, PT ;  /* 0x401000001200742a */ /* 0x000fdc0003f23000 */
[----:B------:R-:W-:Y:S05]  /*0b10*/  @!P0 BRA P1, `(.L_x_8) ;  /* 0xfffffffc00d48947 */ /* 0x000fea000083ffff */
[----:B------:R-:W-:Y:S05]  /*0b20*/  BSYNC.RECONVERGENT B0 ;  /* 0x0000000000007941 */ /* 0x000fea0003800200 */
.L_x_7:
[----:B------:R-:W0:Y:S01]  /*0b30*/  LDCU UR6, c[0x0][0x3a0] ;  /* 0x00007400ff0677ac */ /* 0x000e220008000800 */
[----:B------:R-:W-:Y:S01]  /*0b40*/  ISETP.GE.U32.AND P0, PT, R0, R5, PT ;  /* 0x000000050000720c */ /* 0x000fe20003f06070 */
[----:B------:R-:W-:Y:S01]  /*0b50*/  BSSY.RECONVERGENT B0, `(.L_x_9) ;  /* 0x0000091000007945 */ /* 0x000fe20003800200 */
[----:B------:R-:W-:Y:S01]  /*0b60*/  PRMT R14, RZ, 0x7610, R14 ;  /* 0x00007610ff0e7816 */ /* 0x000fe2000000000e */
[----:B------:R-:W1:Y:S01]  /*0b70*/  LDCU.64 UR4, c[0x0][0x358] ;  /* 0x00006b00ff0477ac */ /* 0x000e620008000a00 */
[----:B------:R-:W-:Y:S01]  /*0b80*/  PRMT R15, RZ, 0x7610, R15 ;  /* 0x00007610ff0f7816 */ /* 0x000fe2000000000f */
[--C-:B0-----:R-:W-:Y:S01]  /*0b90*/  IMAD R2, R2, UR6, R3.reuse ;  /* 0x0000000602027c24 */ /* 0x101fe2000f8e0203 */
[----:B------:R-:W-:-:S07]  /*0ba0*/  PRMT R3, RZ, 0x7610, R3 ;  /* 0x00007610ff037816 */ /* 0x000fce0000000003 */
[----:B------:R-:W-:Y:S05]  /*0bb0*/  @P0 BRA `(.L_x_10) ;  /* 0x0000000800280947 */ /* 0x000fea0003800000 */
[----:B------:R-:W0:Y:S01]  /*0bc0*/  I2F.F64.U32 R6, R5 ;  /* 0x0000000500067312 */ /* 0x000e220000201800 */
[----:B------:R-:W-:Y:S01]  /*0bd0*/  MOV R8, 0x1 ;  /* 0x0000000100087802 */ /* 0x000fe20000000f00 */
[----:B------:R-:W-:Y:S06]  /*0be0*/  BSSY.RECONVERGENT B1, `(.L_x_11) ;  /* 0x0000016000017945 */ /* 0x000fec0003800200 */
[----:B------:R-:W2:Y:S08]  /*0bf0*/  I2F.F64.U32 R16, R0 ;  /* 0x0000000000107312 */ /* 0x000eb00000201800 */
[----:B0-----:R-:W0:Y:S01]  /*0c00*/  MUFU.RCP64H R9, R7 ;  /* 0x0000000700097308 */ /* 0x001e220000001800 */
[----:B--2---:R-:W-:Y:S01]  /*0c10*/  FSETP.GEU.AND P1, PT, |R17|, 6.5827683646048100446e-37, PT ;  /* 0x036000001100780b */ /* 0x004fe20003f2e200 */
[----:B0-----:R-:W-:-:S08]  /*0c20*/  DFMA R10, -R6, R8, 1 ;  /* 0x3ff00000060a742b */ /* 0x001fd00000000108 */
[----:B------:R-:W-:-:S08]  /*0c30*/  DFMA R10, R10, R10, R10 ;  /* 0x0000000a0a0a722b */ /* 0x000fd0000000000a */
[----:B------:R-:W-:-:S08]  /*0c40*/  DFMA R10, R8, R10, R8 ;  /* 0x0000000a080a722b */ /* 0x000fd00000000008 */
[----:B------:R-:W-:-:S08]  /*0c50*/  DFMA R8, -R6, R10, 1 ;  /* 0x3ff000000608742b */ /* 0x000fd0000000010a */
[----:B------:R-:W-:-:S08]  /*0c60*/  DFMA R8, R10, R8, R10 ;  /* 0x000000080a08722b */ /* 0x000fd0000000000a */
[----:B------:R-:W-:-:S08]  /*0c70*/  DMUL R10, R16, R8 ;  /* 0x00000008100a7228 */ /* 0x000fd00000000000 */
[----:B------:R-:W-:-:S08]  /*0c80*/  DFMA R12, -R6, R10, R16 ;  /* 0x0000000a060c722b */ /* 0x000fd00000000110 */
[----:B------:R-:W-:-:S10]  /*0c90*/  DFMA R4, R8, R12, R10 ;  /* 0x0000000c0804722b */ /* 0x000fd4000000000a */
[----:B------:R-:W-:-:S05]  /*0ca0*/  FFMA R8, RZ, R7, R5 ;  /* 0x00000007ff087223 */ /* 0x000fca0000000005 */
[----:B------:R-:W-:-:S13]  /*0cb0*/  FSETP.GT.AND P0, PT, |R8|, 1.469367938527859385e-39, PT ;  /* 0x001000000800780b */ /* 0x000fda0003f04200 */
[----:B------:R-:W-:Y:S05]  /*0cc0*/  @P0 BRA P1, `(.L_x_12) ;  /* 0x00000000001c0947 */ /* 0x000fea0000800000 */
[----:B------:R-:W-:Y:S01]  /*0cd0*/  IMAD.MOV.U32 R8, RZ, RZ, R16 ;  /* 0x000000ffff087224 */ /* 0x000fe200078e0010 */
[----:B------:R-:W-:Y:S01]  /*0ce0*/  MOV R0, 0xd20 ;  /* 0x00000d2000007802 */ /* 0x000fe20000000f00 */
[----:B------:R-:W-:Y:S02]  /*0cf0*/  IMAD.MOV.U32 R9, RZ, RZ, R17 ;  /* 0x000000ffff097224 */ /* 0x000fe400078e0011 */
[----:B------:R-:W-:-:S07]  /*0d00*/  IMAD.MOV.U32 R11, RZ, RZ, R7 ;  /* 0x000000ffff0b7224 */ /* 0x000fce00078e0007 */
[----:B-1----:R-:W-:Y:S05]  /*0d10*/  CALL.REL.NOINC `($__internal_0_$__cuda_sm20_div_rn_f64_full) ;  /* 0x0000000400f47944 */ /* 0x002fea0003c00000 */
[----:B------:R-:W-:Y:S02]  /*0d20*/  IMAD.MOV.U32 R4, RZ, RZ, R6 ;  /* 0x000000ffff047224 */ /* 0x000fe400078e0006 */
[----:B------:R-:W-:-:S07]  /*0d30*/  IMAD.MOV.U32 R5, RZ, RZ, R7 ;  /* 0x000000ffff057224 */ /* 0x000fce00078e0007 */
.L_x_12:
[----:B-1----:R-:W-:Y:S05]  /*0d40*/  BSYNC.RECONVERGENT B1 ;  /* 0x0000000000017941 */ /* 0x002fea0003800200 */
.L_x_11:
[----:B------:R-:W0:Y:S01]  /*0d50*/  MUFU.RSQ64H R7, R5 ;  /* 0x0000000500077308 */ /* 0x000e220000001c00 */
[----:B------:R-:W-:Y:S01]  /*0d60*/  VIADD R6, R5, 0xfcb00000 ;  /* 0xfcb0000005067836 */ /* 0x000fe20000000000 */
[----:B------:R-:W-:Y:S01]  /*0d70*/  MOV R11, 0x3fd80000 ;  /* 0x3fd80000000b7802 */ /* 0x000fe20000000f00 */
[----:B------:R-:W-:Y:S01]  /*0d80*/  IMAD.MOV.U32 R10, RZ, RZ, 0x0 ;  /* 0x00000000ff0a7424 */ /* 0x000fe200078e00ff */
[----:B------:R-:W-:Y:S02]  /*0d90*/  BSSY.RECONVERGENT B1, `(.L_x_13) ;  /* 0x000000f000017945 */ /* 0x000fe40003800200 */
[----:B------:R-:W-:Y:S01]  /*0da0*/  ISETP.GE.U32.AND P0, PT, R6, 0x7ca00000, PT ;  /* 0x7ca000000600780c */ /* 0x000fe20003f06070 */
[----:B0-----:R-:W-:-:S08]  /*0db0*/  DMUL R8, R6, R6 ;  /* 0x0000000606087228 */ /* 0x001fd00000000000 */
[----:B------:R-:W-:-:S08]  /*0dc0*/  DFMA R8, -R8, R4, 1 ;  /* 0x3ff000000808742b */ /* 0x000fd00000000104 */
[----:B------:R-:W-:Y:S02]  /*0dd0*/  DFMA R10, R8, R10, 0.5 ;  /* 0x3fe00000080a742b */ /* 0x000fe4000000000a */
[----:B------:R-:W-:-:S08]  /*0de0*/  DMUL R8, R6, R8 ;  /* 0x0000000806087228 */ /* 0x000fd00000000000 */
[----:B------:R-:W-:-:S08]  /*0df0*/  DFMA R18, R10, R8, R6 ;  /* 0x000000080a12722b */ /* 0x000fd00000000006 */
[----:B------:R-:W-:Y:S02]  /*0e00*/  DMUL R8, R18, R4 ;  /* 0x0000000412087228 */ /* 0x000fe40000000000 */
[----:B------:R-:W-:Y:S02]  /*0e10*/  VIADD R17, R19, 0xfff00000 ;  /* 0xfff0000013117836 */ /* 0x000fe40000000000 */
[----:B------:R-:W-:-:S04]  /*0e20*/  IMAD.MOV.U32 R16, RZ, RZ, R18 ;  /* 0x000000ffff107224 */ /* 0x000fc800078e0012 */
[----:B------:R-:W-:-:S08]  /*0e30*/  DFMA R10, R8, -R8, R4 ;  /* 0x80000008080a722b */ /* 0x000fd00000000004 */
[----:B------:R-:W-:Y:S01]  /*0e40*/  DFMA R12, R10, R16, R8 ;  /* 0x000000100a0c722b */ /* 0x000fe20000000008 */
[----:B------:R-:W-:Y:S10]  /*0e50*/  @!P0 BRA `(.L_x_14) ;  /* 0x0000000000088947 */ /* 0x000ff40003800000 */
[----:B------:R-:W-:-:S07]  /*0e60*/  MOV R0, 0xe80 ;  /* 0x00000e8000007802 */ /* 0x000fce0000000f00 */
[----:B------:R-:W-:Y:S05]  /*0e70*/  CALL.REL.NOINC `($__internal_1_$__cuda_sm20_dsqrt_rn_f64_mediumpath_v1) ;  /* 0x0000000c00147944 */ /* 0x000fea0003c00000 */
.L_x_14:
[----:B------:R-:W-:Y:S05]  /*0e80*/  BSYNC.RECONVERGENT B1 ;  /* 0x0000000000017941 */ /* 0x000fea0003800200 */
.L_x_13:
[----:B------:R-:W-:-:S10]  /*0e90*/  DMUL R12, R12, 255 ;  /* 0x406fe0000c0c7828 */ /* 0x000fd40000000000 */
[----:B------:R-:W0:Y:S02]  /*0ea0*/  F2I.U32.F64.TRUNC R12, R12 ;  /* 0x0000000c000c7311 */ /* 0x000e24000030d000 */
[----:B0-----:R-:W-:-:S13]  /*0eb0*/  LOP3.LUT P0, R10, R12, 0xff, RZ, 0xc0, !PT ;  /* 0x000000ff0c0a7812 */ /* 0x001fda000780c0ff */
[----:B------:R-:W-:Y:S05]  /*0ec0*/  @!P0 BRA `(.L_x_10) ;  /* 0x0000000400648947 */ /* 0x000fea0003800000 */
[----:B------:R-:W0:Y:S01]  /*0ed0*/  MUFU.RCP64H R5, 360 ;  /* 0x4076800000057908 */ /* 0x000e220000001800 */
[----:B------:R-:W-:Y:S01]  /*0ee0*/  IMAD.MOV.U32 R8, RZ, RZ, 0x0 ;  /* 0x00000000ff087424 */ /* 0x000fe200078e00ff */
[----:B------:R-:W-:Y:S01]  /*0ef0*/  BSSY.RECONVERGENT B1, `(.L_x_15) ;  /* 0x0000018000017945 */ /* 0x000fe20003800200 */
[----:B------:R-:W-:Y:S02]  /*0f00*/  IMAD.MOV.U32 R9, RZ, RZ, 0x40768000 ;  /* 0x40768000ff097424 */ /* 0x000fe400078e00ff */
[----:B------:R-:W-:-:S03]  /*0f10*/  IMAD.MOV.U32 R4, RZ, RZ, 0x1 ;  /* 0x00000001ff047424 */ /* 0x000fc600078e00ff */
[----:B------:R-:W1:Y:S03]  /*0f20*/  I2F.F64.U32 R10, R10 ;  /* 0x0000000a000a7312 */ /* 0x000e660000201800 */
[----:B0-----:R-:W-:Y:S01]  /*0f30*/  DFMA R6, R4, -R8, 1 ;  /* 0x3ff000000406742b */ /* 0x001fe20000000808 */
[----:B-1----:R-:W-:-:S07]  /*0f40*/  FSETP.GEU.AND P1, PT, |R11|, 6.5827683646048100446e-37, PT ;  /* 0x036000000b00780b */ /* 0x002fce0003f2e200 */
[----:B------:R-:W-:-:S08]  /*0f50*/  DFMA R6, R6, R6, R6 ;  /* 0x000000060606722b */ /* 0x000fd00000000006 */
[----:B------:R-:W-:-:S08]  /*0f60*/  DFMA R6, R4, R6, R4 ;  /* 0x000000060406722b */ /* 0x000fd00000000004 */
[----:B------:R-:W-:-:S08]  /*0f70*/  DFMA R4, R6, -R8, 1 ;  /* 0x3ff000000604742b */ /* 0x000fd00000000808 */
[----:B------:R-:W-:-:S08]  /*0f80*/  DFMA R4, R6, R4, R6 ;  /* 0x000000040604722b */ /* 0x000fd00000000006 */
[----:B------:R-:W-:-:S08]  /*0f90*/  DMUL R6, R10, R4 ;  /* 0x000000040a067228 */ /* 0x000fd00000000000 */
[----:B------:R-:W-:-:S08]  /*0fa0*/  DFMA R8, R6, -360, R10 ;  /* 0xc07680000608782b */ /* 0x000fd0000000000a */
[----:B------:R-:W-:-:S10]  /*0fb0*/  DFMA R4, R4, R8, R6 ;  /* 0x000000080404722b */ /* 0x000fd40000000006 */
[----:B------:R-:W-:-:S05]  /*0fc0*/  FFMA R0, RZ, 3.8515625, R5 ;  /* 0x40768000ff007823 */ /* 0x000fca0000000005 */
[----:B------:R-:W-:-:S13]  /*0fd0*/  FSETP.GT.AND P0, PT, |R0|, 1.469367938527859385e-39, PT ;  /* 0x001000000000780b */ /* 0x000fda0003f04200 */
[----:B------:R-:W-:Y:S05]  /*0fe0*/  @P0 BRA P1, `(.L_x_16) ;  /* 0x0000000000200947 */ /* 0x000fea0000800000 */
[----:B------:R-:W-:Y:S01]  /*0ff0*/  IMAD.MOV.U32 R9, RZ, RZ, R11 ;  /* 0x000000ffff097224 */ /* 0x000fe200078e000b */
[----:B------:R-:W-:Y:S01]  /*1000*/  MOV R6, RZ ;  /* 0x000000ff00067202 */ /* 0x000fe20000000f00 */
[----:B------:R-:W-:Y:S01]  /*1010*/  IMAD.MOV.U32 R8, RZ, RZ, R10 ;  /* 0x000000ffff087224 */ /* 0x000fe200078e000a */
[----:B------:R-:W-:Y:S01]  /*1020*/  MOV R0, 0x1050 ;  /* 0x0000105000007802 */ /* 0x000fe20000000f00 */
[----:B------:R-:W-:-:S07]  /*1030*/  IMAD.MOV.U32 R11, RZ, RZ, 0x40768000 ;  /* 0x40768000ff0b7424 */ /* 0x000fce00078e00ff */
[----:B------:R-:W-:Y:S05]  /*1040*/  CALL.REL.NOINC `($__internal_0_$__cuda_sm20_div_rn_f64_full) ;  /* 0x0000000400287944 */ /* 0x000fea0003c00000 */
[----:B------:R-:W-:Y:S02]  /*1050*/  IMAD.MOV.U32 R4, RZ, RZ, R6 ;  /* 0x000000ffff047224 */ /* 0x000fe400078e0006 */
[----:B------:R-:W-:-:S07]  /*1060*/  IMAD.MOV.U32 R5, RZ, RZ, R7 ;  /* 0x000000ffff057224 */ /* 0x000fce00078e0007 */
.L_x_16:
[----:B------:R-:W-:Y:S05]  /*1070*/  BSYNC.RECONVERGENT B1 ;  /* 0x0000000000017941 */ /* 0x000fea0003800200 */
.L_x_15:
[----:B------:R-:W-:Y:S01]  /*1080*/  DMUL R6, R4, 6 ;  /* 0x4018000004067828 */ /* 0x000fe20000000000 */
[----:B------:R-:W-:Y:S01]  /*1090*/  IMAD.MOV.U32 R10, RZ, RZ, -0x66666666 ;  /* 0x9999999aff0a7424 */ /* 0x000fe200078e00ff */
[----:B------:R-:W-:Y:S01]  /*10a0*/  UMOV UR6, 0x0 ;  /* 0x0000000000067882 */ /* 0x000fe20000000000 */
[----:B------:R-:W-:Y:S01]  /*10b0*/  IMAD.MOV.U32 R11, RZ, RZ, 0x3fe99999 ;  /* 0x3fe99999ff0b7424 */ /* 0x000fe200078e00ff */
[----:B------:R-:W-:Y:S02]  /*10c0*/  UMOV UR7, 0x3ff00000 ;  /* 0x3ff0000000077882 */ /* 0x000fe40000000000 */
[----:B------:R-:W0:Y:S08]  /*10d0*/  F2I.F64.TRUNC R0, R6 ;  /* 0x0000000600007311 */ /* 0x000e30000030d100 */
[----:B0-----:R-:W0:Y:S01]  /*10e0*/  I2F.F64 R4, R0 ;  /* 0x0000000000047312 */ /* 0x001e220000201c00 */
[----:B------:R-:W-:-:S05]  /*10f0*/  IMAD.HI R8, R0, 0x2aaaaaab, RZ ;  /* 0x2aaaaaab00087827 */ /* 0x000fca00078e02ff */
[----:B------:R-:W-:-:S05]  /*1100*/  LEA.HI R13, R8, R8, RZ, 0x1 ;  /* 0x00000008080d7211 */ /* 0x000fca00078f08ff */
[----:B------:R-:W-:Y:S01]  /*1110*/  IMAD R13, R13, -0x6, R0 ;  /* 0xfffffffa0d0d7824 */ /* 0x000fe200078e0200 */
[----:B0-----:R-:W-:-:S04]  /*1120*/  DADD R4, R6, -R4 ;  /* 0x0000000006047229 */ /* 0x001fc80000000804 */
[----:B------:R-:W-:-:S04]  /*1130*/  ISETP.GT.AND P0, PT, R13, 0x2, PT ;  /* 0x000000020d00780c */ /* 0x000fc80003f04270 */
[C---:B------:R-:W-:Y:S02]  /*1140*/  DADD R8, -R4.reuse, 1 ;  /* 0x3ff0000004087429 */ /* 0x040fe40000000100 */
[----:B------:R-:W-:-:S06]  /*1150*/  DFMA R4, R4, -R10, UR6 ;  /* 0x0000000604047e2b */ /* 0x000fcc000800080a */
[----:B------:R-:W-:Y:S01]  /*1160*/  DFMA R8, R8, -R10, 1 ;  /* 0x3ff000000808742b */ /* 0x000fe2000000080a */
[----:B------:R-:W-:Y:S10]  /*1170*/  @P0 BRA `(.L_x_17) ;  /* 0x00000000005c0947 */ /* 0x000ff40003800000 */
[----:B------:R-:W-:-:S05]  /*1180*/  VIMNMX.U32 R0, PT, PT, R13, 0x3, PT ;  /* 0x000000030d007848 */ /* 0x000fca0003fe0000 */
[----:B------:R-:W-:-:S04]  /*1190*/  IMAD.SHL.U32 R0, R0, 0x4, RZ ;  /* 0x0000000400007824 */ /* 0x000fc800078e00ff */
[----:B------:R-:W0:Y:S02]  /*11a0*/  LDC R6, c[0x2][R0] ;  /* 0x0080000000067b82 */ /* 0x000e240000000800 */
[----:B0-----:R-:W-:-:S04]  /*11b0*/  SHF.R.S32.HI R7, RZ, 0x1f, R6 ;  /* 0x0000001fff077819 */ /* 0x001fc80000011406 */
.L_x_28:
[----:B------:R-:W-:Y:S05]  /*11c0*/  BRX R6 -0x11d0                                                           (*"BRANCH_TARGETS .L_x_29,.L_x_30,.L_x_31,.L_x_10"*) ;  /* 0xffffffec068c7949 */ /* 0x000fea000383ffff */
.L_x_31:
[----:B------:R-:W-:Y:S01]  /*11d0*/  DMUL R4, R8, 255 ;  /* 0x406fe00008047828 */ /* 0x000fe20000000000 */
[----:B------:R-:W-:Y:S01]  /*11e0*/  IMAD.MOV.U32 R14, RZ, RZ, 0xff ;  /* 0x000000ffff0e7424 */ /* 0x000fe200078e00ff */
[----:B------:R-:W-:-:S08]  /*11f0*/  MOV R3, 0x32 ;  /* 0x0000003200037802 */ /* 0x000fd00000000f00 */
[----:B------:R-:W0:Y:S02]  /*1200*/  F2I.U32.F64.TRUNC R4, R4 ;  /* 0x0000000400047311 */ /* 0x000e24000030d000 */
[----:B0-----:R-:W-:Y:S01]  /*1210*/  PRMT R15, R4, 0x7610, R15 ;  /* 0x00007610040f7816 */ /* 0x001fe2000000000f */
[----:B------:R-:W-:Y:S06]  /*1220*/  BRA `(.L_x_10) ;  /* 0x00000000008c7947 */ /* 0x000fec0003800000 */
.L_x_29:
[----:B------:R-:W-:Y:S01]  /*1230*/  DMUL R8, R8, 255 ;  /* 0x406fe00008087828 */ /* 0x000fe20000000000 */
[----:B------:R-:W-:Y:S02]  /*1240*/  IMAD.MOV.U32 R15, RZ, RZ, 0x32 ;  /* 0x00000032ff0f7424 */ /* 0x000fe400078e00ff */
[----:B------:R-:W-:-:S07]  /*1250*/  IMAD.MOV.U32 R3, RZ, RZ, 0xff ;  /* 0x000000ffff037424 */ /* 0x000fce00078e00ff */
[----:B------:R-:W0:Y:S02]  /*1260*/  F2I.U32.F64.TRUNC R8, R8 ;  /* 0x0000000800087311 */ /* 0x000e24000030d000 */
[----:B0-----:R-:W-:Y:S01]  /*1270*/  PRMT R14, R8, 0x7610, R14 ;  /* 0x00007610080e7816 */ /* 0x001fe2000000000e */
[----:B------:R-:W-:Y:S06]  /*1280*/  BRA `(.L_x_10) ;  /* 0x0000000000747947 */ /* 0x000fec0003800000 */
.L_x_30:
[----:B------:R-:W-:Y:S01]  /*1290*/  DMUL R4, R4, 255 ;  /* 0x406fe00004047828 */ /* 0x000fe20000000000 */
[----:B------:R-:W-:Y:S02]  /*12a0*/  IMAD.MOV.U32 R15, RZ, RZ, 0x32 ;  /* 0x00000032ff0f7424 */ /* 0x000fe400078e00ff */
[----:B------:R-:W-:-:S07]  /*12b0*/  IMAD.MOV.U32 R14, RZ, RZ, 0xff ;  /* 0x000000ffff0e7424 */ /* 0x000fce00078e00ff */
[----:B------:R-:W0:Y:S02]  /*12c0*/  F2I.U32.F64.TRUNC R4, R4 ;  /* 0x0000000400047311 */ /* 0x000e24000030d000 */
[----:B0-----:R-:W-:Y:S01]  /*12d0*/  PRMT R3, R4, 0x7610, R3 ;  /* 0x0000761004037816 */ /* 0x001fe20000000003 */
[----:B------:R-:W-:Y:S06]  /*12e0*/  BRA `(.L_x_10) ;  /* 0x00000000005c7947 */ /* 0x000fec0003800000 */
.L_x_17:
[----:B------:R-:W-:-:S05]  /*12f0*/  IMAD.MOV.U32 R0, RZ, RZ, -0x3 ;  /* 0xfffffffdff007424 */ /* 0x000fca00078e00ff */
[----:B------:R-:W-:-:S05]  /*1300*/  VIADDMNMX.U32 R0, R13, R0, 0x3, PT ;  /* 0x000000030d007446 */ /* 0x000fca0003800000 */
[----:B------:R-:W-:-:S04]  /*1310*/  IMAD.SHL.U32 R0, R0, 0x4, RZ ;  /* 0x0000000400007824 */ /* 0x000fc800078e00ff */
[----:B------:R-:W0:Y:S02]  /*1320*/  LDC R6, c[0x2][R0+0x10] ;  /* 0x0080040000067b82 */ /* 0x000e240000000800 */
[----:B0-----:R-:W-:-:S04]  /*1330*/  SHF.R.S32.HI R7, RZ, 0x1f, R6 ;  /* 0x0000001fff077819 */ /* 0x001fc80000011406 */
.L_x_33:
[----:B------:R-:W-:Y:S05]  /*1340*/  BRX R6 -0x1350                                                           (*"BRANCH_TARGETS .L_x_34,.L_x_35,.L_x_36,.L_x_10"*) ;  /* 0xffffffec062c7949 */ /* 0x000fea000383ffff */
.L_x_36:
[----:B------:R-:W-:Y:S01]  /*1350*/  DMUL R4, R4, 255 ;  /* 0x406fe00004047828 */ /* 0x000fe20000000000 */
[----:B------:R-:W-:Y:S01]  /*1360*/  IMAD.MOV.U32 R14, RZ, RZ, 0x32 ;  /* 0x00000032ff0e7424 */ /* 0x000fe200078e00ff */
[----:B------:R-:W-:-:S08]  /*1370*/  MOV R3, 0xff ;  /* 0x000000ff00037802 */ /* 0x000fd00000000f00 */
[----:B------:R-:W0:Y:S02]  /*1380*/  F2I.U32.F64.TRUNC R4, R4 ;  /* 0x0000000400047311 */ /* 0x000e24000030d000 */
[----:B0-----:R-:W-:Y:S01]  /*1390*/  PRMT R15, R4, 0x7610, R15 ;  /* 0x00007610040f7816 */ /* 0x001fe2000000000f */
[----:B------:R-:W-:Y:S06]  /*13a0*/  BRA `(.L_x_10) ;  /* 0x00000000002c7947 */ /* 0x000fec0003800000 */
.L_x_34:
[----:B------:R-:W-:Y:S01]  /*13b0*/  DMUL R4, R4, 255 ;  /* 0x406fe00004047828 */ /* 0x000fe20000000000 */
[----:B------:R-:W-:Y:S02]  /*13c0*/  IMAD.MOV.U32 R15, RZ, RZ, 0xff ;  /* 0x000000ffff0f7424 */ /* 0x000fe400078e00ff */
[----:B------:R-:W-:-:S07]  /*13d0*/  IMAD.MOV.U32 R3, RZ, RZ, 0x32 ;  /* 0x00000032ff037424 */ /* 0x000fce00078e00ff */
[----:B------:R-:W0:Y:S02]  /*13e0*/  F2I.U32.F64.TRUNC R4, R4 ;  /* 0x0000000400047311 */ /* 0x000e24000030d000 */
[----:B0-----:R-:W-:Y:S01]  /*13f0*/  PRMT R14, R4, 0x7610, R14 ;  /* 0x00007610040e7816 */ /* 0x001fe2000000000e */
[----:B------:R-:W-:Y:S06]  /*1400*/  BRA `(.L_x_10) ;  /* 0x0000000000147947 */ /* 0x000fec0003800000 */
.L_x_35:
[----:B------:R-:W-:Y:S01]  /*1410*/  DMUL R8, R8, 255 ;  /* 0x406fe00008087828 */ /* 0x000fe20000000000 */
[----:B------:R-:W-:Y:S02]  /*1420*/  IMAD.MOV.U32 R15, RZ, RZ, 0xff ;  /* 0x000000ffff0f7424 */ /* 0x000fe400078e00ff */
[----:B------:R-:W-:-:S07]  /*1430*/  IMAD.MOV.U32 R14, RZ, RZ, 0x32 ;  /* 0x00000032ff0e7424 */ /* 0x000fce00078e00ff */
[----:B------:R-:W0:Y:S02]  /*1440*/  F2I.U32.F64.TRUNC R8, R8 ;  /* 0x0000000800087311 */ /* 0x000e24000030d000 */
[----:B0-----:R-:W-:-:S07]  /*1450*/  PRMT R3, R8, 0x7610, R3 ;  /* 0x0000761008037816 */ /* 0x001fce0000000003 */
.L_x_10:
[----:B-1----:R-:W-:Y:S05]  /*1460*/  BSYNC.RECONVERGENT B0 ;  /* 0x0000000000007941 */ /* 0x002fea0003800200 */
.L_x_9:
[----:B------:R-:W0:Y:S01]  /*1470*/  LDCU.64 UR6, c[0x0][0x380] ;  /* 0x00007000ff0677ac */ /* 0x000e220008000a00 */
[----:B------:R-:W-:-:S05]  /*1480*/  IMAD R2, R2, 0x3, RZ ;  /* 0x0000000302027824 */ /* 0x000fca00078e02ff */
[----:B0-----:R-:W-:-:S04]  /*1490*/  IADD3 R4, P0, PT, R2, UR6, RZ ;  /* 0x0000000602047c10 */ /* 0x001fc8000ff1e0ff */
[----:B------:R-:W-:-:S05]  /*14a0*/  LEA.HI.X.SX32 R5, R2, UR7, 0x1, P0 ;  /* 0x0000000702057c11 */ /* 0x000fca00080f0eff */
[----:B------:R-:W-:Y:S04]  /*14b0*/  STG.E.U8 desc[UR4][R4.64], R3 ;  /* 0x0000000304007986 */ /* 0x000fe8000c101104 */
[----:B------:R-:W-:Y:S04]  /*14c0*/  STG.E.U8 desc[UR4][R4.64+0x1], R14 ;  /* 0x0000010e04007986 */ /* 0x000fe8000c101104 */
[----:B------:R-:W-:Y:S01]  /*14d0*/  STG.E.U8 desc[UR4][R4.64+0x2], R15 ;  /* 0x0000020f04007986 */ /* 0x000fe2000c101104 */
[----:B------:R-:W-:Y:S05]  /*14e0*/  EXIT ;  /* 0x000000000000794d */ /* 0x000fea0003800000 */
        .weak           $__internal_0_$__cuda_sm20_div_rn_f64_full
        .type           $__internal_0_$__cuda_sm20_div_rn_f64_full,@function
        .size           $__internal_0_$__cuda_sm20_div_rn_f64_full,($__internal_1_$__cuda_sm20_dsqrt_rn_f64_mediumpath_v1 - $__internal_0_$__cuda_sm20_div_rn_f64_full)
$__internal_0_$__cuda_sm20_div_rn_f64_full:
[C---:B------:R-:W-:Y:S01]  /*14f0*/  FSETP.GEU.AND P0, PT, |R11|.reuse, 1.469367938527859385e-39, PT ;  /* 0x001000000b00780b */ /* 0x040fe20003f0e200 */
[--C-:B------:R-:W-:Y:S01]  /*1500*/  IMAD.MOV.U32 R10, RZ, RZ, R6.reuse ;  /* 0x000000ffff0a7224 */ /* 0x100fe200078e0006 */
[----:B------:R-:W-:Y:S01]  /*1510*/  LOP3.LUT R12, R11, 0x800fffff, RZ, 0xc0, !PT ;  /* 0x800fffff0b0c7812 */ /* 0x000fe200078ec0ff */
[----:B------:R-:W-:Y:S01]  /*1520*/  BSSY.RECONVERGENT B2, `(.L_x_18) ;  /* 0x0000055000027945 */ /* 0x000fe20003800200 */
[C---:B------:R-:W-:Y:S02]  /*1530*/  FSETP.GEU.AND P2, PT, |R9|.reuse, 1.469367938527859385e-39, PT ;  /* 0x001000000900780b */ /* 0x040fe40003f4e200 */
[----:B------:R-:W-:Y:S01]  /*1540*/  LOP3.LUT R13, R12, 0x3ff00000, RZ, 0xfc, !PT ;  /* 0x3ff000000c0d7812 */ /* 0x000fe200078efcff */
[----:B------:R-:W-:Y:S01]  /*1550*/  IMAD.MOV.U32 R12, RZ, RZ, R6 ;  /* 0x000000ffff0c7224 */ /* 0x000fe200078e0006 */
[----:B------:R-:W-:Y:S02]  /*1560*/  MOV R6, 0x1 ;  /* 0x0000000100067802 */ /* 0x000fe40000000f00 */
[----:B------:R-:W-:-:S02]  /*1570*/  LOP3.LUT R4, R9, 0x7ff00000, RZ, 0xc0, !PT ;  /* 0x7ff0000009047812 */ /* 0x000fc400078ec0ff */
[C---:B------:R-:W-:Y:S01]  /*1580*/  LOP3.LUT R25, R11.reuse, 0x7ff00000, RZ, 0xc0, !PT ;  /* 0x7ff000000b197812 */ /* 0x040fe200078ec0ff */
[----:B------:R-:W-:Y:S02]  /*1590*/  @!P0 DMUL R12, R10, 8.98846567431157953865e+307 ;  /* 0x7fe000000a0c8828 */ /* 0x000fe40000000000 */
[----:B------:R-:W-:Y:S01]  /*15a0*/  IMAD.MOV.U32 R24, RZ, RZ, R4 ;  /* 0x000000ffff187224 */ /* 0x000fe200078e0004 */
[C---:B------:R-:W-:Y:S02]  /*15b0*/  ISETP.GE.U32.AND P1, PT, R4.reuse, R25, PT ;  /* 0x000000190400720c */ /* 0x040fe40003f26070 */
[----:B------:R-:W-:Y:S01]  /*15c0*/  @!P2 LOP3.LUT R5, R11, 0x7ff00000, RZ, 0xc0, !PT ;  /* 0x7ff000000b05a812 */ /* 0x000fe200078ec0ff */
[----:B------:R-:W0:Y:S03]  /*15d0*/  MUFU.RCP64H R7, R13 ;  /* 0x0000000d00077308 */ /* 0x000e260000001800 */
[----:B------:R-:W-:Y:S01]  /*15e0*/  @!P2 ISETP.GE.U32.AND P3, PT, R4, R5, PT ;  /* 0x000000050400a20c */ /* 0x000fe20003f66070 */
[----:B------:R-:W-:Y:S01]  /*15f0*/  IMAD.MOV.U32 R5, RZ, RZ, 0x1ca00000 ;  /* 0x1ca00000ff057424 */ /* 0x000fe200078e00ff */
[----:B------:R-:W-:-:S04]  /*1600*/  @!P0 LOP3.LUT R25, R13, 0x7ff00000, RZ, 0xc0, !PT ;  /* 0x7ff000000d198812 */ /* 0x000fc800078ec0ff */
[----:B------:R-:W-:-:S04]  /*1610*/  @!P2 SEL R19, R5, 0x63400000, !P3 ;  /* 0x634000000513a807 */ /* 0x000fc80005800000 */
[----:B------:R-:W-:Y:S01]  /*1620*/  @!P2 LOP3.LUT R22, R19, 0x80000000, R9, 0xf8, !PT ;  /* 0x800000001316a812 */ /* 0x000fe200078ef809 */
[----:B0-----:R-:W-:-:S03]  /*1630*/  DFMA R20, R6, -R12, 1 ;  /* 0x3ff000000614742b */ /* 0x001fc6000000080c */
[----:B------:R-:W-:Y:S01]  /*1640*/  @!P2 LOP3.LUT R23, R22, 0x100000, RZ, 0xfc, !PT ;  /* 0x001000001617a812 */ /* 0x000fe200078efcff */
[----:B------:R-:W-:-:S04]  /*1650*/  @!P2 IMAD.MOV.U32 R22, RZ, RZ, RZ ;  /* 0x000000ffff16a224 */ /* 0x000fc800078e00ff */
[----:B------:R-:W-:-:S08]  /*1660*/  DFMA R20, R20, R20, R20 ;  /* 0x000000141414722b */ /* 0x000fd00000000014 */
[----:B------:R-:W-:Y:S01]  /*1670*/  DFMA R20, R6, R20, R6 ;  /* 0x000000140614722b */ /* 0x000fe20000000006 */
[----:B------:R-:W-:Y:S01]  /*1680*/  SEL R7, R5, 0x63400000, !P1 ;  /* 0x6340000005077807 */ /* 0x000fe20004800000 */
[----:B------:R-:W-:-:S03]  /*1690*/  IMAD.MOV.U32 R6, RZ, RZ, R8 ;  /* 0x000000ffff067224 */ /* 0x000fc600078e0008 */
[----:B------:R-:W-:-:S03]  /*16a0*/  LOP3.LUT R7, R7, 0x800fffff, R9, 0xf8, !PT ;  /* 0x800fffff07077812 */ /* 0x000fc600078ef809 */
[----:B------:R-:W-:-:S03]  /*16b0*/  DFMA R18, R20, -R12, 1 ;  /* 0x3ff000001412742b */ /* 0x000fc6000000080c */
[----:B------:R-:W-:-:S05]  /*16c0*/  @!P2 DFMA R6, R6, 2, -R22 ;  /* 0x400000000606a82b */ /* 0x000fca0000000816 */
[----:B------:R-:W-:-:S05]  /*16d0*/  DFMA R18, R20, R18, R20 ;  /* 0x000000121412722b */ /* 0x000fca0000000014 */
[----:B------:R-:W-:-:S03]  /*16e0*/  @!P2 LOP3.LUT R24, R7, 0x7ff00000, RZ, 0xc0, !PT ;  /* 0x7ff000000718a812 */ /* 0x000fc600078ec0ff */
[----:B------:R-:W-:Y:S02]  /*16f0*/  DMUL R20, R18, R6 ;  /* 0x0000000612147228 */ /* 0x000fe40000000000 */
[----:B------:R-:W-:-:S05]  /*1700*/  VIADD R26, R24, 0xffffffff ;  /* 0xffffffff181a7836 */ /* 0x000fca0000000000 */
[----:B------:R-:W-:Y:S01]  /*1710*/  ISETP.GT.U32.AND P0, PT, R26, 0x7feffffe, PT ;  /* 0x7feffffe1a00780c */ /* 0x000fe20003f04070 */
[----:B------:R-:W-:Y:S01]  /*1720*/  VIADD R26, R25, 0xffffffff ;  /* 0xffffffff191a7836 */ /* 0x000fe20000000000 */
[----:B------:R-:W-:-:S04]  /*1730*/  DFMA R22, R20, -R12, R6 ;  /* 0x8000000c1416722b */ /* 0x000fc80000000006 */
[----:B------:R-:W-:-:S04]  /*1740*/  ISETP.GT.U32.OR P0, PT, R26, 0x7feffffe, P0 ;  /* 0x7feffffe1a00780c */ /* 0x000fc80000704470 */
[----:B------:R-:W-:-:S09]  /*1750*/  DFMA R22, R18, R22, R20 ;  /* 0x000000161216722b */ /* 0x000fd20000000014 */
[----:B------:R-:W-:Y:S05]  /*1760*/  @P0 BRA `(.L_x_19) ;  /* 0x00000000006c0947 */ /* 0x000fea0003800000 */
[----:B------:R-:W-:-:S04]  /*1770*/  LOP3.LUT R9, R11, 0x7ff00000, RZ, 0xc0, !PT ;  /* 0x7ff000000b097812 */ /* 0x000fc800078ec0ff */
[CC--:B------:R-:W-:Y:S02]  /*1780*/  VIADDMNMX R8, R4.reuse, -R9.reuse, 0xb9600000, !PT ;  /* 0xb960000004087446 */ /* 0x0c0fe40007800909 */
[----:B------:R-:W-:Y:S02]  /*1790*/  ISETP.GE.U32.AND P0, PT, R4, R9, PT ;  /* 0x000000090400720c */ /* 0x000fe40003f06070 */
[----:B------:R-:W-:Y:S02]  /*17a0*/  VIMNMX R8, PT, PT, R8, 0x46a00000, PT ;  /* 0x46a0000008087848 */ /* 0x000fe40003fe0100 */
[----:B------:R-:W-:-:S04]  /*17b0*/  SEL R5, R5, 0x63400000, !P0 ;  /* 0x6340000005057807 */ /* 0x000fc80004000000 */
[----:B------:R-:W-:Y:S01]  /*17c0*/  IADD3 R18, PT, PT, -R5, R8, RZ ;  /* 0x0000000805127210 */ /* 0x000fe20007ffe1ff */
[----:B------:R-:W-:-:S04]  /*17d0*/  IMAD.MOV.U32 R8, RZ, RZ, RZ ;  /* 0x000000ffff087224 */ /* 0x000fc800078e00ff */
[----:B------:R-:W-:-:S06]  /*17e0*/  VIADD R9, R18, 0x7fe00000 ;  /* 0x7fe0000012097836 */ /* 0x000fcc0000000000 */
[----:B------:R-:W-:-:S10]  /*17f0*/  DMUL R4, R22, R8 ;  /* 0x0000000816047228 */ /* 0x000fd40000000000 */
[----:B------:R-:W-:-:S13]  /*1800*/  FSETP.GTU.AND P0, PT, |R5|, 1.469367938527859385e-39, PT ;  /* 0x001000000500780b */ /* 0x000fda0003f0c200 */
[----:B------:R-:W-:Y:S05]  /*1810*/  @P0 BRA `(.L_x_20) ;  /* 0x0000000000940947 */ /* 0x000fea0003800000 */
[----:B------:R-:W-:Y:S01]  /*1820*/  DFMA R6, R22, -R12, R6 ;  /* 0x8000000c1606722b */ /* 0x000fe20000000006 */
[----:B------:R-:W-:-:S09]  /*1830*/  IMAD.MOV.U32 R8, RZ, RZ, RZ ;  /* 0x000000ffff087224 */ /* 0x000fd200078e00ff */
[C---:B------:R-:W-:Y:S02]  /*1840*/  FSETP.NEU.AND P0, PT, R7.reuse, RZ, PT ;  /* 0x000000ff0700720b */ /* 0x040fe40003f0d000 */
[----:B------:R-:W-:-:S04]  /*1850*/  LOP3.LUT R11, R7, 0x80000000, R11, 0x48, !PT ;  /* 0x80000000070b7812 */ /* 0x000fc800078e480b */
[----:B------:R-:W-:-:S07]  /*1860*/  LOP3.LUT R9, R11, R9, RZ, 0xfc, !PT ;  /* 0x000000090b097212 */ /* 0x000fce00078efcff */
[----:B------:R-:W-:Y:S05]  /*1870*/  @!P0 BRA `(.L_x_20) ;  /* 0x00000000007c8947 */ /* 0x000fea0003800000 */
[----:B------:R-:W-:Y:S01]  /*1880*/  IMAD.MOV R7, RZ, RZ, -R18 ;  /* 0x000000ffff077224 */ /* 0x000fe200078e0a12 */
[----:B------:R-:W-:Y:S01]  /*1890*/  DMUL.RP R8, R22, R8 ;  /* 0x0000000816087228 */ /* 0x000fe20000008000 */
[----:B------:R-:W-:-:S06]  /*18a0*/  IMAD.MOV.U32 R6, RZ, RZ, RZ ;  /* 0x000000ffff067224 */ /* 0x000fcc00078e00ff */
[----:B------:R-:W-:-:S03]  /*18b0*/  DFMA R6, R4, -R6, R22 ;  /* 0x800000060406722b */ /* 0x000fc60000000016 */
[----:B------:R-:W-:-:S03]  /*18c0*/  LOP3.LUT R11, R9, R11, RZ, 0x3c, !PT ;  /* 0x0000000b090b7212 */ /* 0x000fc600078e3cff */
[----:B------:R-:W-:-:S04]  /*18d0*/  IADD3 R6, PT, PT, -R18, -0x43300000, RZ ;  /* 0xbcd0000012067810 */ /* 0x000fc80007ffe1ff */
[----:B------:R-:W-:-:S04]  /*18e0*/  FSETP.NEU.AND P0, PT, |R7|, R6, PT ;  /* 0x000000060700720b */ /* 0x000fc80003f0d200 */
[----:B------:R-:W-:Y:S02]  /*18f0*/  FSEL R4, R8, R4, !P0 ;  /* 0x0000000408047208 */ /* 0x000fe40004000000 */
[----:B------:R-:W-:Y:S01]  /*1900*/  FSEL R5, R11, R5, !P0 ;  /* 0x000000050b057208 */ /* 0x000fe20004000000 */
[----:B------:R-:W-:Y:S06]  /*1910*/  BRA `(.L_x_20) ;  /* 0x0000000000547947 */ /* 0x000fec0003800000 */
.L_x_19:
[----:B------:R-:W-:-:S14]  /*1920*/  DSETP.NAN.AND P0, PT, R8, R8, PT ;  /* 0x000000080800722a */ /* 0x000fdc0003f08000 */
[----:B------:R-:W-:Y:S05]  /*1930*/  @P0 BRA `(.L_x_21) ;  /* 0x0000000000440947 */ /* 0x000fea0003800000 */
[----:B------:R-:W-:-:S14]  /*1940*/  DSETP.NAN.AND P0, PT, R10, R10, PT ;  /* 0x0000000a0a00722a */ /* 0x000fdc0003f08000 */
[----:B------:R-:W-:Y:S05]  /*1950*/  @P0 BRA `(.L_x_22) ;  /* 0x0000000000300947 */ /* 0x000fea0003800000 */
[----:B------:R-:W-:Y:S01]  /*1960*/  ISETP.NE.AND P0, PT, R24, R25, PT ;  /* 0x000000191800720c */ /* 0x000fe20003f05270 */
[----:B------:R-:W-:Y:S01]  /*1970*/  IMAD.MOV.U32 R4, RZ, RZ, 0x0 ;  /* 0x00000000ff047424 */ /* 0x000fe200078e00ff */
[----:B------:R-:W-:-:S11]  /*1980*/  MOV R5, 0xfff80000 ;  /* 0xfff8000000057802 */ /* 0x000fd60000000f00 */
[----:B------:R-:W-:Y:S05]  /*1990*/  @!P0 BRA `(.L_x_20) ;  /* 0x0000000000348947 */ /* 0x000fea0003800000 */
[----:B------:R-:W-:Y:S02]  /*19a0*/  ISETP.NE.AND P0, PT, R24, 0x7ff00000, PT ;  /* 0x7ff000001800780c */ /* 0x000fe40003f05270 */
[----:B------:R-:W-:Y:S02]  /*19b0*/  LOP3.LUT R5, R9, 0x80000000, R11, 0x48, !PT ;  /* 0x8000000009057812 */ /* 0x000fe400078e480b */
[----:B------:R-:W-:-:S13]  /*19c0*/  ISETP.EQ.OR P0, PT, R25, RZ, !P0 ;  /* 0x000000ff1900720c */ /* 0x000fda0004702670 */
[----:B------:R-:W-:Y:S01]  /*19d0*/  @P0 LOP3.LUT R6, R5, 0x7ff00000, RZ, 0xfc, !PT ;  /* 0x7ff0000005060812 */ /* 0x000fe200078efcff */
[----:B------:R-:W-:Y:S02]  /*19e0*/  @!P0 IMAD.MOV.U32 R4, RZ, RZ, RZ ;  /* 0x000000ffff048224 */ /* 0x000fe400078e00ff */
[----:B------:R-:W-:Y:S02]  /*19f0*/  @P0 IMAD.MOV.U32 R4, RZ, RZ, RZ ;  /* 0x000000ffff040224 */ /* 0x000fe400078e00ff */
[----:B------:R-:W-:Y:S01]  /*1a00*/  @P0 IMAD.MOV.U32 R5, RZ, RZ, R6 ;  /* 0x000000ffff050224 */ /* 0x000fe200078e0006 */
[----:B------:R-:W-:Y:S06]  /*1a10*/  BRA `(.L_x_20) ;  /* 0x0000000000147947 */ /* 0x000fec0003800000 */
.L_x_22:
[----:B------:R-:W-:Y:S01]  /*1a20*/  LOP3.LUT R5, R11, 0x80000, RZ, 0xfc, !PT ;  /* 0x000800000b057812 */ /* 0x000fe200078efcff */
[----:B------:R-:W-:Y:S01]  /*1a30*/  IMAD.MOV.U32 R4, RZ, RZ, R10 ;  /* 0x000000ffff047224 */ /* 0x000fe200078e000a */
[----:B------:R-:W-:Y:S06]  /*1a40*/  BRA `(.L_x_20) ;  /* 0x0000000000087947 */ /* 0x000fec0003800000 */
.L_x_21:
[----:B------:R-:W-:Y:S01]  /*1a50*/  LOP3.LUT R5, R9, 0x80000, RZ, 0xfc, !PT ;  /* 0x0008000009057812 */ /* 0x000fe200078efcff */
[----:B------:R-:W-:-:S07]  /*1a60*/  IMAD.MOV.U32 R4, RZ, RZ, R8 ;  /* 0x000000ffff047224 */ /* 0x000fce00078e0008 */
.L_x_20:
[----:B------:R-:W-:Y:S05]  /*1a70*/  BSYNC.RECONVERGENT B2 ;  /* 0x0000000000027941 */ /* 0x000fea0003800200 */
.L_x_18:
[----:B------:R-:W-:Y:S01]  /*1a80*/  IMAD.MOV.U32 R6, RZ, RZ, R4 ;  /* 0x000000ffff067224 */ /* 0x000fe200078e0004 */
[----:B------:R-:W-:Y:S01]  /*1a90*/  MOV R7, R5 ;  /* 0x0000000500077202 */ /* 0x000fe20000000f00 */
[----:B------:R-:W-:Y:S02]  /*1aa0*/  IMAD.MOV.U32 R4, RZ, RZ, R0 ;  /* 0x000000ffff047224 */ /* 0x000fe400078e0000 */
[----:B------:R-:W-:-:S04]  /*1ab0*/  IMAD.MOV.U32 R5, RZ, RZ, 0x0 ;  /* 0x00000000ff057424 */ /* 0x000fc800078e00ff */
[----:B------:R-:W-:Y:S05]  /*1ac0*/  RET.REL.NODEC R4 `(_Z6renderPhdddii) ;  /* 0xffffffe4044c7950 */ /* 0x000fea0003c3ffff */
        .weak           $__internal_1_$__cuda_sm20_dsqrt_rn_f64_mediumpath_v1
        .type           $__internal_1_$__cuda_sm20_dsqrt_rn_f64_mediumpath_v1,@function
        .size           $__internal_1_$__cuda_sm20_dsqrt_rn_f64_mediumpath_v1,(.L_x_39 - $__internal_1_$__cuda_sm20_dsqrt_rn_f64_mediumpath_v1)
$__internal_1_$__cuda_sm20_dsqrt_rn_f64_mediumpath_v1:
[----:B------:R-:W-:Y:S01]  /*1ad0*/  ISETP.GE.U32.AND P0, PT, R6, -0x3400000, PT ;  /* 0xfcc000000600780c */ /* 0x000fe20003f06070 */
[----:B------:R-:W-:Y:S01]  /*1ae0*/  BSSY.RECONVERGENT B2, `(.L_x_23) ;  /* 0x0000028000027945 */ /* 0x000fe20003800200 */
[----:B------:R-:W-:Y:S02]  /*1af0*/  IMAD.MOV.U32 R6, RZ, RZ, R4 ;  /* 0x000000ffff067224 */ /* 0x000fe400078e0004 */
[----:B------:R-:W-:Y:S01]  /*1b00*/  IMAD.MOV.U32 R7, RZ, RZ, R5 ;  /* 0x000000ffff077224 */ /* 0x000fe200078e0005 */
[----:B------:R-:W-:Y:S01]  /*1b10*/  MOV R5, R11 ;  /* 0x0000000b00057202 */ /* 0x000fe20000000f00 */
[----:B------:R-:W-:Y:S02]  /*1b20*/  IMAD.MOV.U32 R16, RZ, RZ, R18 ;  /* 0x000000ffff107224 */ /* 0x000fe400078e0012 */
[----:B------:R-:W-:-:S05]  /*1b30*/  IMAD.MOV.U32 R4, RZ, RZ, R10 ;  /* 0x000000ffff047224 */ /* 0x000fca00078e000a */
[----:B------:R-:W-:Y:S05]  /*1b40*/  @!P0 BRA `(.L_x_24) ;  /* 0x0000000000208947 */ /* 0x000fea0003800000 */
[----:B------:R-:W-:-:S10]  /*1b50*/  DFMA.RM R4, R4, R16, R8 ;  /* 0x000000100404722b */ /* 0x000fd40000004008 */
[----:B------:R-:W-:-:S05]  /*1b60*/  IADD3 R8, P0, PT, R4, 0x1, RZ ;  /* 0x0000000104087810 */ /* 0x000fca0007f1e0ff */
[----:B------:R-:W-:-:S06]  /*1b70*/  IMAD.X R9, RZ, RZ, R5, P0 ;  /* 0x000000ffff097224 */ /* 0x000fcc00000e0605 */
[----:B------:R-:W-:-:S08]  /*1b80*/  DFMA.RP R6, -R4, R8, R6 ;  /* 0x000000080406722b */ /* 0x000fd00000008106 */
[----:B------:R-:W-:-:S06]  /*1b90*/  DSETP.GT.AND P0, PT, R6, RZ, PT ;  /* 0x000000ff0600722a */ /* 0x000fcc0003f04000 */
[----:B------:R-:W-:Y:S02]  /*1ba0*/  FSEL R4, R8, R4, P0 ;  /* 0x0000000408047208 */ /* 0x000fe40000000000 */
[----:B------:R-:W-:Y:S01]  /*1bb0*/  FSEL R5, R9, R5, P0 ;  /* 0x0000000509057208 */ /* 0x000fe20000000000 */
[----:B------:R-:W-:Y:S06]  /*1bc0*/  BRA `(.L_x_25) ;  /* 0x0000000000647947 */ /* 0x000fec0003800000 */
.L_x_24:
[----:B------:R-:W-:-:S14]  /*1bd0*/  DSETP.NE.AND P0, PT, R6, RZ, PT ;  /* 0x000000ff0600722a */ /* 0x000fdc0003f05000 */
[----:B------:R-:W-:Y:S05]  /*1be0*/  @!P0 BRA `(.L_x_26) ;  /* 0x0000000000588947 */ /* 0x000fea0003800000 */
[----:B------:R-:W-:-:S13]  /*1bf0*/  ISETP.GE.AND P0, PT, R7, RZ, PT ;  /* 0x000000ff0700720c */ /* 0x000fda0003f06270 */
[----:B------:R-:W-:Y:S02]  /*1c00*/  @!P0 IMAD.MOV.U32 R4, RZ, RZ, 0x0 ;  /* 0x00000000ff048424 */ /* 0x000fe400078e00ff */
[----:B------:R-:W-:Y:S01]  /*1c10*/  @!P0 IMAD.MOV.U32 R5, RZ, RZ, -0x80000 ;  /* 0xfff80000ff058424 */ /* 0x000fe200078e00ff */
[----:B------:R-:W-:Y:S06]  /*1c20*/  @!P0 BRA `(.L_x_25) ;  /* 0x00000000004c8947 */ /* 0x000fec0003800000 */
[----:B------:R-:W-:-:S13]  /*1c30*/  ISETP.GT.AND P0, PT, R7, 0x7fefffff, PT ;  /* 0x7fefffff0700780c */ /* 0x000fda0003f04270 */
[----:B------:R-:W-:Y:S05]  /*1c40*/  @P0 BRA `(.L_x_26) ;  /* 0x0000000000400947 */ /* 0x000fea0003800000 */
[----:B------:R-:W-:Y:S01]  /*1c50*/  DMUL R4, R6, 8.11296384146066816958e+31 ;  /* 0x4690000006047828 */ /* 0x000fe20000000000 */
[----:B------:R-:W-:Y:S02]  /*1c60*/  IMAD.MOV.U32 R10, RZ, RZ, 0x0 ;  /* 0x00000000ff0a7424 */ /* 0x000fe400078e00ff */
[----:B------:R-:W-:Y:S02]  /*1c70*/  IMAD.MOV.U32 R6, RZ, RZ, RZ ;  /* 0x000000ffff067224 */ /* 0x000fe400078e00ff */
[----:B------:R-:W-:Y:S01]  /*1c80*/  IMAD.MOV.U32 R11, RZ, RZ, 0x3fd80000 ;  /* 0x3fd80000ff0b7424 */ /* 0x000fe200078e00ff */
[----:B------:R-:W0:Y:S03]  /*1c90*/  MUFU.RSQ64H R7, R5 ;  /* 0x0000000500077308 */ /* 0x000e260000001c00 */
[----:B0-----:R-:W-:-:S08]  /*1ca0*/  DMUL R8, R6, R6 ;  /* 0x0000000606087228 */ /* 0x001fd00000000000 */
[----:B------:R-:W-:-:S08]  /*1cb0*/  DFMA R8, R4, -R8, 1 ;  /* 0x3ff000000408742b */ /* 0x000fd00000000808 */
[----:B------:R-:W-:Y:S02]  /*1cc0*/  DFMA R10, R8, R10, 0.5 ;  /* 0x3fe00000080a742b */ /* 0x000fe4000000000a */
[----:B------:R-:W-:-:S08]  /*1cd0*/  DMUL R8, R6, R8 ;  /* 0x0000000806087228 */ /* 0x000fd00000000000 */
[----:B------:R-:W-:-:S08]  /*1ce0*/  DFMA R8, R10, R8, R6 ;  /* 0x000000080a08722b */ /* 0x000fd00000000006 */
[----:B------:R-:W-:Y:S02]  /*1cf0*/  DMUL R6, R4, R8 ;  /* 0x0000000804067228 */ /* 0x000fe40000000000 */
[----:B------:R-:W-:-:S06]  /*1d00*/  IADD3 R9, PT, PT, R9, -0x100000, RZ ;  /* 0xfff0000009097810 */ /* 0x000fcc0007ffe0ff */
[----:B------:R-:W-:-:S08]  /*1d10*/  DFMA R10, R6, -R6, R4 ;  /* 0x80000006060a722b */ /* 0x000fd00000000004 */
[----:B------:R-:W-:-:S10]  /*1d20*/  DFMA R4, R8, R10, R6 ;  /* 0x0000000a0804722b */ /* 0x000fd40000000006 */
[----:B------:R-:W-:Y:S01]  /*1d30*/  VIADD R5, R5, 0xfcb00000 ;  /* 0xfcb0000005057836 */ /* 0x000fe20000000000 */
[----:B------:R-:W-:Y:S06]  /*1d40*/  BRA `(.L_x_25) ;  /* 0x0000000000047947 */ /* 0x000fec0003800000 */
.L_x_26:
[----:B------:R-:W-:-:S11]  /*1d50*/  DADD R4, R6, R6 ;  /* 0x0000000006047229 */ /* 0x000fd60000000006 */
.L_x_25:
[----:B------:R-:W-:Y:S05]  /*1d60*/  BSYNC.RECONVERGENT B2 ;  /* 0x0000000000027941 */ /* 0x000fea0003800200 */
.L_x_23:
[----:B------:R-:W-:Y:S02]  /*1d70*/  IMAD.MOV.U32 R12, RZ, RZ, R4 ;  /* 0x000000ffff0c7224 */ /* 0x000fe400078e0004 */
[----:B------:R-:W-:Y:S02]  /*1d80*/  IMAD.MOV.U32 R13, RZ, RZ, R5 ;  /* 0x000000ffff0d7224 */ /* 0x000fe400078e0005 */
[----:B------:R-:W-:Y:S02]  /*1d90*/  IMAD.MOV.U32 R4, RZ, RZ, R0 ;  /* 0x000000ffff047224 */ /* 0x000fe400078e0000 */
[----:B------:R-:W-:-:S04]  /*1da0*/  IMAD.MOV.U32 R5, RZ, RZ, 0x0 ;  /* 0x00000000ff057424 */ /* 0x000fc800078e00ff */
[----:B------:R-:W-:Y:S05]  /*1db0*/  RET.REL.NODEC R4 `(_Z6renderPhdddii) ;  /* 0xffffffe004907950 */ /* 0x000fea0003c3ffff */
.L_x_27:
[----:B------:R-:W-:-:S00]  /*1dc0*/  BRA `(.L_x_27) ;  /* 0xfffffffc00fc7947 */ /* 0x000fc0000383ffff */
[----:B------:R-:W-:-:S00]  /*1dd0*/  NOP ;  /* 0x0000000000007918 */ /* 0x000fc00000000000 */
        /* <DEDUP_REMOVED lines=10> */
.L_x_39:


//--------------------- .nv.shared.reserved.0     --------------------------
	.section	.nv.shared.reserved.0,"aw",@nobits
	.weak		__nv_reservedSMEM_offset_0_alias
	.size		__nv_reservedSMEM_offset_0_alias, 0, 64
	.other		__nv_reservedSMEM_offset_0_alias,@"STO_CUDA_RESERVED_SHARED STV_DEFAULT"
__nv_reservedSMEM_offset_0_alias:
	.zero		0
	.zero		64


//--------------------- .nv.constant0._Z6renderPhdddii --------------------------
	.section	.nv.constant0._Z6renderPhdddii,"a",@progbits
	.sectionflags	@""
	.align	4
.nv.constant0._Z6renderPhdddii:
	.zero		936


//--------------------- SYMBOLS --------------------------

	.type		.nv.reservedSmem.offset0,@object
	.size		.nv.reservedSmem.offset0,0x4
